def gluon_tcgen05(
    a_ptr,
    b_ptr,
    c_ptr,
    M,
    N,
    K,
    stride_am,
    stride_bk,
    stride_cm,
    BLOCK_M: gl.constexpr,
    BLOCK_N: gl.constexpr,
    BLOCK_K: gl.constexpr,
    DTYPE: gl.constexpr,
    A_LAYOUT: gl.constexpr,
    B_LAYOUT: gl.constexpr,
    C_LAYOUT: gl.constexpr,
    B_SHAPE: gl.constexpr,
    TMEM_LAYOUT: gl.constexpr,
    TMEM_REG: gl.constexpr,
    TRANS_B: gl.constexpr,
    NUM_BUFFERS: gl.constexpr,
):
    a_desc = tma.make_tensor_descriptor(
        a_ptr, [M, K], [stride_am, 1], [BLOCK_M, BLOCK_K], A_LAYOUT
    )
    b_desc = tma.make_tensor_descriptor(
        b_ptr,
        [N, K] if TRANS_B else [K, N],
        [stride_bk, 1],
        B_SHAPE,
        B_LAYOUT,
    )
    c_desc = tma.make_tensor_descriptor(
        c_ptr, [M, N], [stride_cm, 1], [BLOCK_M, BLOCK_N], C_LAYOUT
    )

    a_bufs = gl.allocate_shared_memory(
        DTYPE, [NUM_BUFFERS, BLOCK_M, BLOCK_K], A_LAYOUT
    )
    b_bufs = gl.allocate_shared_memory(DTYPE, [NUM_BUFFERS] + B_SHAPE, B_LAYOUT)

    pid_m = gl.program_id(0)
    pid_n = gl.program_id(1)
    off_m = pid_m * BLOCK_M
    off_n = pid_n * BLOCK_N

    tma_bars = gl.allocate_shared_memory(
        gl.int64, [NUM_BUFFERS, 1], mbarrier.MBarrierLayout()
    )
    mma_bars = gl.allocate_shared_memory(
        gl.int64, [NUM_BUFFERS, 1], mbarrier.MBarrierLayout()
    )
    for i in gl.static_range(NUM_BUFFERS):
        mbarrier.init(tma_bars.index(i), count=1)
        mbarrier.init(mma_bars.index(i), count=1)

    acc_tmem = allocate_tensor_memory(gl.float32, [BLOCK_M, BLOCK_N], TMEM_LAYOUT)
    idx = 0
    phase = 0
    use_acc = False
    for k in range(0, K, BLOCK_K):
        a = a_bufs.index(idx)
        b = b_bufs.index(idx)
        tma_bar = tma_bars.index(idx)
        mma_bar = mma_bars.index(idx)
        mbarrier.expect(
            tma_bar, a_desc.block_type.nbytes + b_desc.block_type.nbytes
        )
        tma.async_copy_global_to_shared(a_desc, [off_m, k], tma_bar, a)
        tma.async_copy_global_to_shared(
            b_desc, [off_n, k] if TRANS_B else [k, off_n], tma_bar, b
        )
        mbarrier.wait(tma_bar, phase=phase)

        if TRANS_B:
            b = b.permute((1, 0))
        tcgen05_mma(a, b, acc_tmem, use_acc=use_acc)
        tcgen05_commit(mma_bar)
        mbarrier.wait(mma_bar, phase=phase)
        use_acc = True

        idx += 1
        if idx == NUM_BUFFERS:
            idx = 0
            phase ^= 1

    for i in gl.static_range(NUM_BUFFERS):
        mbarrier.invalidate(tma_bars.index(i))
        mbarrier.invalidate(mma_bars.index(i))

    acc = acc_tmem.load(TMEM_REG)
    c_smem = gl.allocate_shared_memory(DTYPE, [BLOCK_M, BLOCK_N], C_LAYOUT)
    c_smem.store(acc.to(DTYPE))
    fence_async_shared()
    tma.async_copy_shared_to_global(c_desc, [off_m, off_n], c_smem)
    tma.store_wait(pendings=0)

# config = {"BLOCK_K": 32, "BLOCK_M": 64, "BLOCK_N": 64, "arch": "sm_100", "dtype": "fp8e4m3", "num_buffers": 2, "num_warps": 4, "trans_b": 0}
# arch = sm_100


// ===== COMPILED SASS (sm_100a) =====

	.target	sm_100a

	.elftype	@"ET_EXEC"


//--------------------- .note.nv.tkinfo           --------------------------
	.section	.note.nv.tkinfo,"",@"SHT_NOTE"
	.sectionflags	@"SHF_NOTE_NV_TKINFO"
	.tkinfo
        /*0018*/ 	.word	0x00000081
        /*0030*/ 	.string	""
        /*0030*/ 	.string	"ptxas-blackwell"
        /*0030*/ 	.string	"Cuda compilation tools, release 12.9, V12.9.86"
        /*0030*/ 	.string	"Build cuda_12.9.r12.9/compiler.36037853_0"
        /*0030*/ 	.string	"-v  -suppress-debug-info  -lineinfo  -arch sm_100a "



//--------------------- .note.nv.cuver            --------------------------
	.section	.note.nv.cuver,"",@"SHT_NOTE"
	.sectionflags	@"SHF_NOTE_NV_CUVER"
        /*0018*/ 	.short	0x0001
        /*001a*/ 	.short	0x0064
        /*001c*/ 	.short	0x0001
        /*001e*/ 	.short	0x0000
        /*0020*/ 	.short	0x0001
        /*0022*/ 	.short	0x0000


//--------------------- .nv.info                  --------------------------
	.section	.nv.info,"",@"SHT_CUDA_INFO"
	.align	4


	//----- nvinfo : EIATTR_REGCOUNT
	.align		4
        /*0000*/ 	.byte	0x04, 0x2f
        /*0002*/ 	.short	(.L_4 - .L_3)
	.align		4
.L_3:
        /*0004*/ 	.word	index@(gluon_tcgen05)
        /*0008*/ 	.word	0x00000027


	//----- nvinfo : EIATTR_FRAME_SIZE
	.align		4
.L_4:
        /*000c*/ 	.byte	0x04, 0x11
        /*000e*/ 	.short	(.L_6 - .L_5)
	.align		4
.L_5:
        /*0010*/ 	.word	index@($__internal_2_$__cuda_sm10x_tcgen05_guardrail_trap_unallocated_columns_being_dealloced)
        /*0014*/ 	.word	0x00000000


	//----- nvinfo : EIATTR_FRAME_SIZE
	.align		4
.L_6:
        /*0018*/ 	.byte	0x04, 0x11
        /*001a*/ 	.short	(.L_8 - .L_7)
	.align		4
.L_7:
        /*001c*/ 	.word	index@($__internal_1_$__cuda_sm10x_tcgen05_guardrail_trap_phase_invalid_during_alloc)
        /*0020*/ 	.word	0x00000000


	//----- nvinfo : EIATTR_FRAME_SIZE
	.align		4
.L_8:
        /*0024*/ 	.byte	0x04, 0x11
        /*0026*/ 	.short	(.L_10 - .L_9)
	.align		4
.L_9:
        /*0028*/ 	.word	index@($__internal_0_$__cuda_sm10x_tcgen05_guardrail_trap_col_being_dealloced_not_returned_by_alloc)
        /*002c*/ 	.word	0x00000000


	//----- nvinfo : EIATTR_FRAME_SIZE
	.align		4
.L_10:
        /*0030*/ 	.byte	0x04, 0x11
        /*0032*/ 	.short	(.L_12 - .L_11)
	.align		4
.L_11:
        /*0034*/ 	.word	index@(gluon_tcgen05)
        /*0038*/ 	.word	0x00000000


	//----- nvinfo : EIATTR_MIN_STACK_SIZE
	.align		4
.L_12:
        /*003c*/ 	.byte	0x04, 0x12
        /*003e*/ 	.short	(.L_14 - .L_13)
	.align		4
.L_13:
        /*0040*/ 	.word	index@(gluon_tcgen05)
        /*0044*/ 	.word	0x00000000
.L_14:


//--------------------- .nv.info.gluon_tcgen05    --------------------------
	.section	.nv.info.gluon_tcgen05,"",@"SHT_CUDA_INFO"
	.sectionflags	@""
	.align	4


	//----- nvinfo : EIATTR_CUDA_API_VERSION
	.align		4
        /*0000*/ 	.byte	0x04, 0x37
        /*0002*/ 	.short	(.L_16 - .L_15)
.L_15:
        /*0004*/ 	.word	0x00000081


	//----- nvinfo : EIATTR_KPARAM_INFO
	.align		4
.L_16:
        /*0008*/ 	.byte	0x04, 0x17
        /*000a*/ 	.short	(.L_18 - .L_17)
.L_17:
        /*000c*/ 	.word	0x00000000
        /*0010*/ 	.short	0x000a
        /*0012*/ 	.short	0x0048
        /*0014*/ 	.byte	0x00, 0xf4, 0x21, 0x00


	//----- nvinfo : EIATTR_KPARAM_INFO
	.align		4
.L_18:
        /*0018*/ 	.byte	0x04, 0x17
        /*001a*/ 	.short	(.L_20 - .L_19)
.L_19:
        /*001c*/ 	.word	0x00000000
        /*0020*/ 	.short	0x0009
        /*0022*/ 	.short	0x0040
        /*0024*/ 	.byte	0x00, 0xf4, 0x21, 0x00


	//----- nvinfo : EIATTR_KPARAM_INFO
	.align		4
.L_20:
        /*0028*/ 	.byte	0x04, 0x17
        /*002a*/ 	.short	(.L_22 - .L_21)
.L_21:
        /*002c*/ 	.word	0x00000000
        /*0030*/ 	.short	0x0008
        /*0032*/ 	.short	0x0038
        /*0034*/ 	.byte	0x00, 0xf0, 0x21, 0x00


	//----- nvinfo : EIATTR_KPARAM_INFO
	.align		4
.L_22:
        /*0038*/ 	.byte	0x04, 0x17
        /*003a*/ 	.short	(.L_24 - .L_23)
.L_23:
        /*003c*/ 	.word	0x00000000
        /*0040*/ 	.short	0x0007
        /*0042*/ 	.short	0x0030
        /*0044*/ 	.byte	0x00, 0xf0, 0x21, 0x00


	//----- nvinfo : EIATTR_KPARAM_INFO
	.align		4
.L_24:
        /*0048*/ 	.byte	0x04, 0x17
        /*004a*/ 	.short	(.L_26 - .L_25)
.L_25:
        /*004c*/ 	.word	0x00000000
        /*0050*/ 	.short	0x0006
        /*0052*/ 	.short	0x0028
        /*0054*/ 	.byte	0x00, 0xf0, 0x21, 0x00


	//----- nvinfo : EIATTR_KPARAM_INFO
	.align		4
.L_26:
        /*0058*/ 	.byte	0x04, 0x17
        /*005a*/ 	.short	(.L_28 - .L_27)
.L_27:
        /*005c*/ 	.word	0x00000000
        /*0060*/ 	.short	0x0005
        /*0062*/ 	.short	0x0020
        /*0064*/ 	.byte	0x00, 0xf0, 0x11, 0x00


	//----- nvinfo : EIATTR_KPARAM_INFO
	.align		4
.L_28:
        /*0068*/ 	.byte	0x04, 0x17
        /*006a*/ 	.short	(.L_30 - .L_29)
.L_29:
        /*006c*/ 	.word	0x00000000
        /*0070*/ 	.short	0x0004
        /*0072*/ 	.short	0x001c
        /*0074*/ 	.byte	0x00, 0xf0, 0x11, 0x00


	//----- nvinfo : EIATTR_KPARAM_INFO
	.align		4
.L_30:
        /*0078*/ 	.byte	0x04, 0x17
        /*007a*/ 	.short	(.L_32 - .L_31)
.L_31:
        /*007c*/ 	.word	0x00000000
        /*0080*/ 	.short	0x0003
        /*0082*/ 	.short	0x0018
        /*0084*/ 	.byte	0x00, 0xf0, 0x11, 0x00


	//----- nvinfo : EIATTR_KPARAM_INFO
	.align		4
.L_32:
        /*0088*/ 	.byte	0x04, 0x17
        /*008a*/ 	.short	(.L_34 - .L_33)
.L_33:
        /*008c*/ 	.word	0x00000000
        /*0090*/ 	.short	0x0002
        /*0092*/ 	.short	0x0010
        /*0094*/ 	.byte	0x00, 0xf4, 0x21, 0x00


	//----- nvinfo : EIATTR_KPARAM_INFO
	.align		4
.L_34:
        /*0098*/ 	.byte	0x04, 0x17
        /*009a*/ 	.short	(.L_36 - .L_35)
.L_35:
        /*009c*/ 	.word	0x00000000
        /*00a0*/ 	.short	0x0001
        /*00a2*/ 	.short	0x0008
        /*00a4*/ 	.byte	0x00, 0xf4, 0x21, 0x00


	//----- nvinfo : EIATTR_KPARAM_INFO
	.align		4
.L_36:
        /*00a8*/ 	.byte	0x04, 0x17
        /*00aa*/ 	.short	(.L_38 - .L_37)
.L_37:
        /*00ac*/ 	.word	0x00000000
        /*00b0*/ 	.short	0x0000
        /*00b2*/ 	.short	0x0000
        /*00b4*/ 	.byte	0x00, 0xf4, 0x21, 0x00


	//----- nvinfo : EIATTR_AT_ENTRY_FRAGMENTS
	.align		4
.L_38:
        /*00b8*/ 	.byte	0x04, 0x4f
        /*00ba*/ 	.short	(.L_40 - .L_39)


	//   ....[0]....
.L_39:
        /*00bc*/ 	.word	0x00000004


	//----- nvinfo : EIATTR_RESERVED_SMEM_USED
	.align		4
.L_40:
        /*00c0*/ 	.byte	0x01, 0x41
	.zero		2


	//----- nvinfo : EIATTR_SPARSE_MMA_MASK
	.align		4
        /*00c4*/ 	.byte	0x03, 0x50
        /*00c6*/ 	.short	0x0000


	//----- nvinfo : EIATTR_TCGEN05_1CTA_USED
	.align		4
        /*00c8*/ 	.byte	0x01, 0x51
	.zero		2


	//----- nvinfo : EIATTR_MAXREG_COUNT
	.align		4
        /*00cc*/ 	.byte	0x03, 0x1b
        /*00ce*/ 	.short	0x00ff


	//----- nvinfo : EIATTR_NUM_BARRIERS
	.align		4
        /*00d0*/ 	.byte	0x02, 0x4c
        /*00d2*/ 	.byte	0x01
	.zero		1


	//----- nvinfo : EIATTR_INT_WARP_WIDE_INSTR_OFFSETS
	.align		4
        /*00d4*/ 	.byte	0x04, 0x31
        /*00d6*/ 	.short	(.L_42 - .L_41)


	//   ....[0]....
.L_41:
        /*00d8*/ 	.word	0x00001650


	//   ....[1]....
        /*00dc*/ 	.word	0x00001670


	//   ....[2]....
        /*00e0*/ 	.word	0x00001700


	//   ....[3]....
        /*00e4*/ 	.word	0x000018b0


	//   ....[4]....
        /*00e8*/ 	.word	0x000018c0


	//   ....[5]....
        /*00ec*/ 	.word	0x000018d0


	//   ....[6]....
        /*00f0*/ 	.word	0x000018e0


	//   ....[7]....
        /*00f4*/ 	.word	0x00001ad0


	//   ....[8]....
        /*00f8*/ 	.word	0x00001ae0


	//   ....[9]....
        /*00fc*/ 	.word	0x00001c50


	//   ....[10]....
        /*0100*/ 	.word	0x00001ca0


	//   ....[11]....
        /*0104*/ 	.word	0x00001cb0


	//   ....[12]....
        /*0108*/ 	.word	0x00001ce0


	//   ....[13]....
        /*010c*/ 	.word	0x00001e60


	//   ....[14]....
        /*0110*/ 	.word	0x00001e70


	//   ....[15]....
        /*0114*/ 	.word	0x00002140


	//   ....[16]....
        /*0118*/ 	.word	0x00002150


	//   ....[17]....
        /*011c*/ 	.word	0x000024a0


	//   ....[18]....
        /*0120*/ 	.word	0x000024f0


	//----- nvinfo : EIATTR_COOP_GROUP_MASK_REGIDS
	.align		4
.L_42:
        /*0124*/ 	.byte	0x04, 0x29
        /*0126*/ 	.short	(.L_44 - .L_43)


	//   ....[0]....
.L_43:
        /*0128*/ 	.word	0xffffffff


	//   ....[1]....
        /*012c*/ 	.word	0xffffffff


	//   ....[2]....
        /*0130*/ 	.word	0xffffffff


	//   ....[3]....
        /*0134*/ 	.word	0xffffffff


	//   ....[4]....
        /*0138*/ 	.word	0xffffffff


	//   ....[5]....
        /*013c*/ 	.word	0xffffffff


	//   ....[6]....
        /*0140*/ 	.word	0xffffffff


	//   ....[7]....
        /*0144*/ 	.word	0xffffffff


	//   ....[8]....
        /*0148*/ 	.word	0xffffffff


	//   ....[9]....
        /*014c*/ 	.word	0xffffffff


	//----- nvinfo : EIATTR_COOP_GROUP_INSTR_OFFSETS
	.align		4
.L_44:
        /*0150*/ 	.byte	0x04, 0x28
        /*0152*/ 	.short	(.L_46 - .L_45)


	//   ....[0]....
.L_45:
        /*0154*/ 	.word	0x00000050


	//   ....[1]....
        /*0158*/ 	.word	0x00000310


	//   ....[2]....
        /*015c*/ 	.word	0x000004f0


	//   ....[3]....
        /*0160*/ 	.word	0x000009a0


	//   ....[4]....
        /*0164*/ 	.word	0x00000ae0


	//   ....[5]....
        /*0168*/ 	.word	0x00000f50


	//   ....[6]....
        /*016c*/ 	.word	0x00001090


	//   ....[7]....
        /*0170*/ 	.word	0x000014e0


	//   ....[8]....
        /*0174*/ 	.word	0x00002330


	//   ....[9]....
        /*0178*/ 	.word	0x000025a0


	//----- nvinfo : EIATTR_VRC_CTA_INIT_COUNT
	.align		4
.L_46:
        /*017c*/ 	.byte	0x02, 0x4a
        /*017e*/ 	.byte	0x80
	.zero		1


	//----- nvinfo : EIATTR_MBARRIER_INSTR_OFFSETS
	.align		4
        /*0180*/ 	.byte	0x04, 0x39
        /*0182*/ 	.short	(.L_48 - .L_47)


	//   ....[0]....
.L_47:
        /*0184*/ 	.word	0x00001720
        /*0188*/ 	.word	0x000000ff
        /*018c*/ 	.word	0x00002000
        /*0190*/ 	.short	0x0100
        /*0192*/ 	.byte	0x08
	.zero		1


	//   ....[1]....
        /*0194*/ 	.word	0x00001730
        /*0198*/ 	.word	0x000000ff
        /*019c*/ 	.word	0x00002010
        /*01a0*/ 	.short	0x0100
        /*01a2*/ 	.byte	0x08
	.zero		1


	//   ....[2]....
        /*01a4*/ 	.word	0x000017e0
        /*01a8*/ 	.word	0x000000ff
        /*01ac*/ 	.word	0x00002008
        /*01b0*/ 	.short	0x0100
        /*01b2*/ 	.byte	0x08
	.zero		1


	//   ....[3]....
        /*01b4*/ 	.word	0x000017f0
        /*01b8*/ 	.word	0x000000ff
        /*01bc*/ 	.word	0x00002018
        /*01c0*/ 	.short	0x0100
        /*01c2*/ 	.byte	0x08
	.zero		1


	//   ....[4]....
        /*01c4*/ 	.word	0x000019c0
        /*01c8*/ 	.word	0x000000ff
        /*01cc*/ 	.word	0x00002000
        /*01d0*/ 	.short	0x010a
        /*01d2*/ 	.byte	0x08
	.zero		1


	//   ....[5]....
        /*01d4*/ 	.word	0x00001b30
        /*01d8*/ 	.word	0x000000ff
        /*01dc*/ 	.word	0x00002010
        /*01e0*/ 	.short	0x010a
        /*01e2*/ 	.byte	0x08
	.zero		1


	//   ....[6]....
        /*01e4*/ 	.word	0x00001d50
        /*01e8*/ 	.word	0x000000ff
        /*01ec*/ 	.word	0x00002000
        /*01f0*/ 	.short	0x010a
        /*01f2*/ 	.byte	0x09
	.zero		1


	//   ....[7]....
        /*01f4*/ 	.word	0x00001eb0
        /*01f8*/ 	.word	0x000000ff
        /*01fc*/ 	.word	0x00002010
        /*0200*/ 	.short	0x010a
        /*0202*/ 	.byte	0x09
	.zero		1


	//   ....[8]....
        /*0204*/ 	.word	0x00001f90
        /*0208*/ 	.word	0x000000ff
        /*020c*/ 	.word	0x00002000
        /*0210*/ 	.short	0x0108
        /*0212*/ 	.byte	0x08
	.zero		1


	//   ....[9]....
        /*0214*/ 	.word	0x00001fa0
        /*0218*/ 	.word	0x000000ff
        /*021c*/ 	.word	0x00002010
        /*0220*/ 	.short	0x0108
        /*0222*/ 	.byte	0x08
	.zero		1


	//   ....[10]....
        /*0224*/ 	.word	0x00001ff0
        /*0228*/ 	.word	0x000000ff
        /*022c*/ 	.word	0x00002008
        /*0230*/ 	.short	0x0108
        /*0232*/ 	.byte	0x08
	.zero		1


	//   ....[11]....
        /*0234*/ 	.word	0x00002000
        /*0238*/ 	.word	0x000000ff
        /*023c*/ 	.word	0x00002018
        /*0240*/ 	.short	0x0108
        /*0242*/ 	.byte	0x08
	.zero		1


	//   ....[12]....
        /*0244*/ 	.word	0x000025c0
        /*0248*/ 	.word	0x000000ff
        /*024c*/ 	.word	0x00002000
        /*0250*/ 	.short	0x010a
        /*0252*/ 	.byte	0x08
	.zero		1


	//   ....[13]....
        /*0254*/ 	.word	0x000025f0
        /*0258*/ 	.word	0x000000ff
        /*025c*/ 	.word	0x00002010
        /*0260*/ 	.short	0x010a
        /*0262*/ 	.byte	0x08
	.zero		1


	//   ....[14]....
        /*0264*/ 	.word	0x00002620
        /*0268*/ 	.word	0x000000ff
        /*026c*/ 	.word	0x00002000
        /*0270*/ 	.short	0x010a
        /*0272*/ 	.byte	0x09
	.zero		1


	//   ....[15]....
        /*0274*/ 	.word	0x00002650
        /*0278*/ 	.word	0x000000ff
        /*027c*/ 	.word	0x00002010
        /*0280*/ 	.short	0x010a
        /*0282*/ 	.byte	0x09
	.zero		1


	//----- nvinfo : EIATTR_NUM_MBARRIERS
	.align		4
.L_48:
        /*0284*/ 	.byte	0x03, 0x38
        /*0286*/ 	.short	0x0004


	//----- nvinfo : EIATTR_EXIT_INSTR_OFFSETS
	.align		4
        /*0288*/ 	.byte	0x04, 0x1c
        /*028a*/ 	.short	(.L_50 - .L_49)


	//   ....[0]....
.L_49:
        /*028c*/ 	.word	0x000025b0


	//----- nvinfo : EIATTR_REQNTID
	.align		4
.L_50:
        /*0290*/ 	.byte	0x04, 0x10
        /*0292*/ 	.short	(.L_52 - .L_51)
.L_51:
        /*0294*/ 	.word	0x00000080
        /*0298*/ 	.word	0x00000001
        /*029c*/ 	.word	0x00000001


	//----- nvinfo : EIATTR_CRS_STACK_SIZE
	.align		4
.L_52:
        /*02a0*/ 	.byte	0x04, 0x1e
        /*02a2*/ 	.short	(.L_54 - .L_53)
.L_53:
        /*02a4*/ 	.word	0x00000000


	//----- nvinfo : EIATTR_CBANK_PARAM_SIZE
	.align		4
.L_54:
        /*02a8*/ 	.byte	0x03, 0x19
        /*02aa*/ 	.short	0x0050


	//----- nvinfo : EIATTR_PARAM_CBANK
	.align		4
        /*02ac*/ 	.byte	0x04, 0x0a
        /*02ae*/ 	.short	(.L_56 - .L_55)
	.align		4
.L_55:
        /*02b0*/ 	.word	index@(.nv.constant0.gluon_tcgen05)
        /*02b4*/ 	.short	0x0380
        /*02b6*/ 	.short	0x0050


	//----- nvinfo : EIATTR_SW_WAR
	.align		4
.L_56:
        /*02b8*/ 	.byte	0x04, 0x36
        /*02ba*/ 	.short	(.L_58 - .L_57)
.L_57:
        /*02bc*/ 	.word	0x00000008
.L_58:


//--------------------- .nv.compat                --------------------------
	.section	.nv.compat,"",@"SHT_CUDA_COMPAT_INFO"
	.align	4
        /*0000*/ 	.byte	0x02, 0x02, 0x02, 0x00, 0x02, 0x05, 0x05, 0x00, 0x02, 0x03, 0x03, 0x00, 0x02, 0x06, 0x01, 0x00


//--------------------- .nv.callgraph             --------------------------
	.section	.nv.callgraph,"",@"SHT_CUDA_CALLGRAPH"
	.align	4
	.sectionentsize	8
	.align		4
        /*0000*/ 	.word	0x00000000
	.align		4
        /*0004*/ 	.word	0xffffffff
	.align		4
        /*0008*/ 	.word	0x00000000
	.align		4
        /*000c*/ 	.word	0xfffffffe
	.align		4
        /*0010*/ 	.word	0x00000000
	.align		4
        /*0014*/ 	.word	0xfffffffd
	.align		4
        /*0018*/ 	.word	0x00000000
	.align		4
        /*001c*/ 	.word	0xfffffffc


//--------------------- .text.gluon_tcgen05       --------------------------
	.section	.text.gluon_tcgen05,"ax",@progbits
	.align	128
        .global         gluon_tcgen05
        .type           gluon_tcgen05,@function
        .size           gluon_tcgen05,(.L_x_77 - gluon_tcgen05)
        .other          gluon_tcgen05,@"STO_CUDA_ENTRY STV_DEFAULT"
gluon_tcgen05:
.text.gluon_tcgen05:
[----:B------:R-:W1:Y:S01]  /*0000*/  LDC R1, c[0x0][0x37c] ;  /* 0x0000df00ff017b82 */ /* 0x000e620000000800 */
[----:B------:R-:W2:Y:S02]  /*0010*/  S2R R0, SR_TID.X ;  /* 0x0000000000007919 */ /* 0x000ea40000002100 */
[----:B--2---:R-:W-:-:S13]  /*0020*/  ISETP.GE.U32.AND P2, PT, R0, 0x20, PT ;  /* 0x000000200000780c */ /* 0x004fda0003f46070 */
[----:B------:R-:W-:Y:S05]  /*0030*/  @P2 BRA `(.L_x_0) ;  /* 0x0000000000b82947 */ /* 0x000fea0003800000 */
[----:B------:R-:W2:Y:S01]  /*0040*/  S2UR UR6, SR_CgaCtaId ;  /* 0x00000000000679c3 */ /* 0x000ea20000008800 */
[----:B------:R-:W-:Y:S01]  /*0050*/  NOP ;  /* 0x0000000000007918 */ /* 0x000fe20000000000 */
[----:B------:R-:W-:Y:S02]  /*0060*/  UMOV UR4, 0x40 ;  /* 0x0000004000047882 */ /* 0x000fe40000000000 */
[----:B--2---:R-:W-:-:S09]  /*0070*/  ULEA UR4, UR6, UR4, 0x18 ;  /* 0x0000000406047291 */ /* 0x004fd2000f8ec0ff */
[----:B------:R-:W2:Y:S01]  /*0080*/  LDS.U8 R2, [UR4] ;  /* 0x00000004ff027984 */ /* 0x000ea20008000000 */
[----:B------:R-:W-:Y:S02]  /*0090*/  UMOV UR4, 0x400 ;  /* 0x0000040000047882 */ /* 0x000fe40000000000 */
[----:B------:R-:W-:Y:S01]  /*00a0*/  ULEA UR4, UR6, UR4, 0x18 ;  /* 0x0000000406047291 */ /* 0x000fe2000f8ec0ff */
[----:B--2---:R-:W-:-:S13]  /*00b0*/  ISETP.NE.AND P0, PT, R2, RZ, PT ;  /* 0x000000ff0200720c */ /* 0x004fda0003f05270 */
[----:B------:R-:W-:Y:S05]  /*00c0*/  @P0 BRA `(.L_x_1) ;  /* 0x00000000007c0947 */ /* 0x000fea0003800000 */
[----:B------:R-:W-:-:S13]  /*00d0*/  ELECT P0, URZ, PT ;  /* 0x0000000000ff782f */ /* 0x000fda0003800000 */
[----:B------:R-:W-:Y:S05]  /*00e0*/  @!P0 BRA `(.L_x_2) ;  /* 0x0000000000848947 */ /* 0x000fea0003800000 */
[----:B------:R-:W-:Y:S01]  /*00f0*/  UMOV UR5, 0x2 ;  /* 0x0000000200057882 */ /* 0x000fe20000000000 */
[----:B------:R-:W-:Y:S02]  /*0100*/  IMAD.MOV.U32 R5, RZ, RZ, 0x1 ;  /* 0x00000001ff057424 */ /* 0x000fe400078e00ff */
[----:B------:R-:W-:Y:S02]  /*0110*/  IMAD.MOV.U32 R3, RZ, RZ, 0x3 ;  /* 0x00000003ff037424 */ /* 0x000fe400078e00ff */
[----:B------:R-:W-:Y:S04]  /*0120*/  DEPBAR.LE SB2, 0x36 ;  /* 0x0000ad800000791a */ /* 0x000fe80000000000 */
[----:B------:R-:W2:Y:S02]  /*0130*/  UTCATOMSWS.FIND_AND_SET.ALIGN UP0, UR5, UR5 ;  /* 0x00000005000575e3 */ /* 0x000ea40008000800 */
[----:B--2---:R-:W-:-:S04]  /*0140*/  PLOP3.LUT P0, PT, PT, PT, UP0, 0x80, 0x8 ;  /* 0x000000000008781c */ /* 0x004fc80003f0f008 */
[----:B------:R-:W-:-:S04]  /*0150*/  SEL R2, RZ, 0xffffffff, !P0 ;  /* 0xffffffffff027807 */ /* 0x000fc80004000000 */
[----:B------:R-:W-:Y:S01]  /*0160*/  ISETP.NE.AND P0, PT, R2, RZ, PT ;  /* 0x000000ff0200720c */ /* 0x000fe20003f05270 */
[----:B------:R-:W-:-:S12]  /*0170*/  IMAD.U32 R2, RZ, RZ, UR5 ;  /* 0x00000005ff027e24 */ /* 0x000fd8000f8e00ff */
[----:B------:R-:W-:Y:S05]  /*0180*/  @P0 BRA `(.L_x_3) ;  /* 0x0000000000240947 */ /* 0x000fea0003800000 */
.L_x_4:
[----:B------:R-:W-:Y:S05]  /*0190*/  NANOSLEEP 0x64 ;  /* 0x000000640000795d */ /* 0x000fea0003800000 */
[----:B------:R-:W-:-:S05]  /*01a0*/  UMOV UR5, 0x2 ;  /* 0x0000000200057882 */ /* 0x000fca0000000000 */
[----:B------:R-:W-:Y:S04]  /*01b0*/  DEPBAR.LE SB2, 0x36 ;  /* 0x0000ad800000791a */ /* 0x000fe80000000000 */
[----:B------:R-:W2:Y:S02]  /*01c0*/  UTCATOMSWS.FIND_AND_SET.ALIGN UP0, UR5, UR5 ;  /* 0x00000005000575e3 */ /* 0x000ea40008000800 */
[----:B--2---:R-:W-:-:S04]  /*01d0*/  PLOP3.LUT P0, PT, PT, PT, UP0, 0x80, 0x8 ;  /* 0x000000000008781c */ /* 0x004fc80003f0f008 */
[----:B------:R-:W-:-:S04]  /*01e0*/  SEL R2, RZ, 0xffffffff, !P0 ;  /* 0xffffffffff027807 */ /* 0x000fc80004000000 */
[----:B------:R-:W-:Y:S01]  /*01f0*/  ISETP.NE.AND P0, PT, R2, RZ, PT ;  /* 0x000000ff0200720c */ /* 0x000fe20003f05270 */
[----:B------:R-:W-:-:S12]  /*0200*/  IMAD.U32 R2, RZ, RZ, UR5 ;  /* 0x00000005ff027e24 */ /* 0x000fd8000f8e00ff */
[----:B------:R-:W-:Y:S05]  /*0210*/  @!P0 BRA `(.L_x_4) ;  /* 0xfffffffc00dc8947 */ /* 0x000fea000383ffff */
.L_x_3:
[C---:B------:R-:W-:Y:S01]  /*0220*/  VIADD R4, R2.reuse, 0x10 ;  /* 0x0000001002047836 */ /* 0x040fe20000000000 */
[----:B------:R-:W-:Y:S01]  /*0230*/  UMOV UR5, 0x50 ;  /* 0x0000005000057882 */ /* 0x000fe20000000000 */
[----:B------:R-:W-:Y:S01]  /*0240*/  SHF.L.U32 R3, R3, R2, RZ ;  /* 0x0000000203037219 */ /* 0x000fe200000006ff */
[----:B------:R-:W-:Y:S01]  /*0250*/  ULEA UR5, UR6, UR5, 0x18 ;  /* 0x0000000506057291 */ /* 0x000fe2000f8ec0ff */
[----:B------:R-:W-:Y:S01]  /*0260*/  IMAD.SHL.U32 R2, R2, 0x20, RZ ;  /* 0x0000002002027824 */ /* 0x000fe200078e00ff */
[----:B------:R-:W-:-:S04]  /*0270*/  SHF.L.U32 R4, R5, R4, RZ ;  /* 0x0000000405047219 */ /* 0x000fc800000006ff */
[----:B------:R-:W-:-:S05]  /*0280*/  LOP3.LUT R3, R4, R3, RZ, 0xfc, !PT ;  /* 0x0000000304037212 */ /* 0x000fca00078efcff */
[----:B------:R2:W-:Y:S04]  /*0290*/  ATOMS.OR RZ, [UR5], R3 ;  /* 0x00000003ffff798c */ /* 0x0005e8000b000005 */
[----:B------:R2:W-:Y:S01]  /*02a0*/  STS [UR4], R2 ;  /* 0x00000002ff007988 */ /* 0x0005e20008000804 */
[----:B------:R-:W-:Y:S05]  /*02b0*/  BRA `(.L_x_2) ;  /* 0x0000000000107947 */ /* 0x000fea0003800000 */
.L_x_1:
[----:B------:R-:W-:Y:S01]  /*02c0*/  IMAD.MOV.U32 R3, RZ, RZ, -0x1 ;  /* 0xffffffffff037424 */ /* 0x000fe200078e00ff */
[----:B------:R-:W-:-:S04]  /*02d0*/  MOV R2, 0x300 ;  /* 0x0000030000027802 */ /* 0x000fc80000000f00 */
[----:B------:R2:W-:Y:S03]  /*02e0*/  STS [UR4], R3 ;  /* 0x00000003ff007988 */ /* 0x0005e60008000804 */
[----:B-12---:R-:W-:Y:S05]  /*02f0*/  CALL.REL.NOINC `($__internal_1_$__cuda_sm10x_tcgen05_guardrail_trap_phase_invalid_during_alloc) ;  /* 0x0000002000ec7944 */ /* 0x006fea0003c00000 */
.L_x_2:
[----:B------:R-:W-:Y:S05]  /*0300*/  WARPSYNC.ALL ;  /* 0x0000000000007948 */ /* 0x000fea0003800000 */
[----:B------:R-:W-:Y:S01]  /*0310*/  NOP ;  /* 0x0000000000007918 */ /* 0x000fe20000000000 */
.L_x_0:
[----:B------:R-:W3:Y:S08]  /*0320*/  S2UR UR4, SR_CgaCtaId ;  /* 0x00000000000479c3 */ /* 0x000ef00000008800 */
[----:B------:R-:W-:Y:S01]  /*0330*/  BAR.SYNC.DEFER_BLOCKING 0x0 ;  /* 0x0000000000007b1d */ /* 0x000fe20000010000 */
[----:B------:R-:W-:-:S05]  /*0340*/  LOP3.LUT R36, R0, 0x7f, RZ, 0xc0, !PT ;  /* 0x0000007f00247812 */ /* 0x000fca00078ec0ff */
[----:B------:R-:W-:Y:S02]  /*0350*/  UMOV UR8, 0x400 ;  /* 0x0000040000087882 */ /* 0x000fe40000000000 */
[----:B------:R-:W4:Y:S08]  /*0360*/  LDC R8, c[0x0][0x3a0] ;  /* 0x0000e800ff087b82 */ /* 0x000f300000000800 */
[----:B------:R-:W5:Y:S01]  /*0370*/  S2UR UR9, SR_CTAID.Y ;  /* 0x00000000000979c3 */ /* 0x000f620000002600 */
[----:B---3--:R-:W-:-:S09]  /*0380*/  ULEA UR8, UR4, UR8, 0x18 ;  /* 0x0000000804087291 */ /* 0x008fd2000f8ec0ff */
[----:B------:R-:W3:Y:S01]  /*0390*/  LDS R4, [UR8] ;  /* 0x00000008ff047984 */ /* 0x000ee20008000800 */
[----:B------:R-:W-:Y:S06]  /*03a0*/  BAR.SYNC.DEFER_BLOCKING 0x0 ;  /* 0x0000000000007b1d */ /* 0x000fec0000010000 */
[----:B------:R-:W-:Y:S05]  /*03b0*/  @P2 BRA `(.L_x_5) ;  /* 0x0000000000182947 */ /* 0x000fea0003800000 */
[----:B------:R-:W-:Y:S01]  /*03c0*/  ELECT P0, URZ, PT ;  /* 0x0000000000ff782f */ /* 0x000fe20003800000 */
[----:B--2---:R-:W-:Y:S01]  /*03d0*/  IMAD.MOV.U32 R2, RZ, RZ, 0x1 ;  /* 0x00000001ff027424 */ /* 0x004fe200078e00ff */
[----:B------:R-:W-:Y:S01]  /*03e0*/  UMOV UR5, 0x40 ;  /* 0x0000004000057882 */ /* 0x000fe20000000000 */
[----:B------:R-:W-:Y:S01]  /*03f0*/  UVIRTCOUNT.DEALLOC.SMPOOL 0x80 ;  /* 0x000000800000784c */ /* 0x000fe20000000000 */
[----:B------:R-:W-:-:S09]  /*0400*/  ULEA UR5, UR4, UR5, 0x18 ;  /* 0x0000000504057291 */ /* 0x000fd2000f8ec0ff */
[----:B------:R2:W-:Y:S03]  /*0410*/  @P0 STS.U8 [UR5], R2 ;  /* 0x00000002ff000988 */ /* 0x0005e60008000005 */
.L_x_5:
[----:B------:R-:W2:Y:S01]  /*0420*/  S2UR UR4, SR_CTAID.Z ;  /* 0x00000000000479c3 */ /* 0x000ea20000002700 */
[----:B------:R-:W5:Y:S01]  /*0430*/  LDCU UR5, c[0x0][0x370] ;  /* 0x00006e00ff0577ac */ /* 0x000f620008000800 */
[----:B------:R-:W-:Y:S01]  /*0440*/  ISETP.GE.U32.AND P0, PT, R36, 0x20, PT ;  /* 0x000000202400780c */ /* 0x000fe20003f06070 */
[----:B----4-:R-:W-:Y:S01]  /*0450*/  VIADD R5, R8, 0xffffffff ;  /* 0xffffffff08057836 */ /* 0x010fe20000000000 */
[C---:B------:R-:W-:Y:S01]  /*0460*/  ISETP.NE.U32.AND P3, PT, R36.reuse, RZ, PT ;  /* 0x000000ff2400720c */ /* 0x040fe20003f65070 */
[----:B------:R-:W2:Y:S02]  /*0470*/  LDCU UR6, c[0x0][0x374] ;  /* 0x00006e80ff0677ac */ /* 0x000ea40008000800 */
[----:B--2---:R-:W-:Y:S01]  /*0480*/  LEA R3, R36, UR8, 0x2 ;  /* 0x0000000824037c11 */ /* 0x004fe2000f8e10ff */
[----:B------:R-:W-:Y:S01]  /*0490*/  BSSY.RECONVERGENT B0, `(.L_x_6) ;  /* 0x0000015000007945 */ /* 0x000fe20003800200 */
[----:B------:R-:W5:Y:S01]  /*04a0*/  S2UR UR7, SR_CTAID.X ;  /* 0x00000000000779c3 */ /* 0x000f620000002500 */
[----:B------:R-:W2:Y:S01]  /*04b0*/  LDCU.64 UR20, c[0x0][0x3c0] ;  /* 0x00007800ff1477ac */ /* 0x000ea20008000a00 */
[----:B---3--:R-:W-:-:S04]  /*04c0*/  R2UR UR23, R4 ;  /* 0x00000000041772ca */ /* 0x008fc800000e0000 */
[----:B------:R3:W-:Y:S02]  /*04d0*/  @!P0 STS [R3], RZ ;  /* 0x000000ff03008388 */ /* 0x0007e40000000800 */
[----:B------:R-:W4:Y:S01]  /*04e0*/  LDC R2, c[0x0][0x398] ;  /* 0x0000e600ff027b82 */ /* 0x000f220000000800 */
[----:B------:R-:W-:Y:S01]  /*04f0*/  NOP ;  /* 0x0000000000007918 */ /* 0x000fe20000000000 */
[----:B------:R3:W-:Y:S01]  /*0500*/  @!P3 STS [UR8+0x20], R5 ;  /* 0x00002005ff00b988 */ /* 0x0007e20008000808 */
[----:B-----5:R-:W-:-:S04]  /*0510*/  UIMAD UR4, UR4, UR6, UR9 ;  /* 0x00000006040472a4 */ /* 0x020fc8000f8e0209 */
[----:B------:R-:W-:-:S04]  /*0520*/  UIMAD UR4, UR4, UR5, UR7 ;  /* 0x00000005040472a4 */ /* 0x000fc8000f8e0207 */
[----:B------:R-:W-:-:S04]  /*0530*/  UIMAD UR4, UR4, 0x180, URZ ;  /* 0x00000180040478a4 */ /* 0x000fc8000f8e02ff */
[----:B--2---:R-:W-:Y:S01]  /*0540*/  UIADD3 UR24, UP0, UPT, UR4, UR20, URZ ;  /* 0x0000001404187290 */ /* 0x004fe2000ff1e0ff */
[----:B----4-:R-:W-:-:S03]  /*0550*/  VIADD R2, R2, 0xffffffff ;  /* 0xffffffff02027836 */ /* 0x010fc60000000000 */
[----:B------:R-:W-:Y:S01]  /*0560*/  ULEA.HI.X.SX32 UR25, UR4, UR21, 0x1, UP0 ;  /* 0x0000001504197291 */ /* 0x000fe200080f0eff */
[----:B---3--:R-:W-:Y:S11]  /*0570*/  @P3 BRA `(.L_x_7) ;  /* 0x0000000000183947 */ /* 0x008ff60003800000 */
[----:B------:R-:W2:Y:S01]  /*0580*/  LDS R4, [UR8+0x8] ;  /* 0x00000808ff047984 */ /* 0x000ea20008000800 */
[----:B------:R-:W3:Y:S01]  /*0590*/  LDC.64 R10, c[0x0][0x380] ;  /* 0x0000e000ff0a7b82 */ /* 0x000ee20000000a00 */
[----:B------:R-:W-:Y:S02]  /*05a0*/  IMAD.MOV.U32 R7, RZ, RZ, 0x70 ;  /* 0x00000070ff077424 */ /* 0x000fe400078e00ff */
[----:B---3--:R3:W-:Y:S03]  /*05b0*/  STS.64 [UR8], R10 ;  /* 0x0000000aff007988 */ /* 0x0087e60008000a08 */
[----:B--2---:R-:W-:-:S05]  /*05c0*/  LOP3.LUT R4, R4, 0x10, R7, 0xd8, !PT ;  /* 0x0000001004047812 */ /* 0x004fca00078ed807 */
[----:B------:R3:W-:Y:S02]  /*05d0*/  STS [UR8+0x8], R4 ;  /* 0x00000804ff007988 */ /* 0x0007e40008000808 */
.L_x_7:
[----:B------:R-:W-:Y:S05]  /*05e0*/  BSYNC.RECONVERGENT B0 ;  /* 0x0000000000007941 */ /* 0x000fea0003800200 */
.L_x_6:
[----:B------:R-:W-:Y:S04]  /*05f0*/  BSSY.RECONVERGENT B0, `(.L_x_8) ;  /* 0x000000a000007945 */ /* 0x000fe80003800200 */
[----:B------:R-:W-:Y:S05]  /*0600*/  @P3 BRA `(.L_x_9) ;  /* 0x0000000000203947 */ /* 0x000fea0003800000 */
[----:B---3--:R-:W2:Y:S01]  /*0610*/  LDS R4, [UR8+0x34] ;  /* 0x00003408ff047984 */ /* 0x008ea20008000800 */
[----:B------:R-:W-:Y:S02]  /*0620*/  IMAD.MOV.U32 R7, RZ, RZ, 0x1f000000 ;  /* 0x1f000000ff077424 */ /* 0x000fe400078e00ff */
[----:B------:R-:W-:Y:S01]  /*0630*/  @!P3 IMAD.MOV.U32 R6, RZ, RZ, 0x3f ;  /* 0x0000003fff06b424 */ /* 0x000fe200078e00ff */
[----:B------:R-:W3:Y:S02]  /*0640*/  @!P3 LDS R9, [UR8+0x38] ;  /* 0x00003808ff09b984 */ /* 0x000ee40008000800 */
[----:B--2---:R-:W-:Y:S02]  /*0650*/  LOP3.LUT R4, R4, 0xff000000, R7, 0xb8, !PT ;  /* 0xff00000004047812 */ /* 0x004fe400078eb807 */
[----:B---3--:R-:W-:-:S03]  /*0660*/  @!P3 LOP3.LUT R6, R9, 0xff, R6, 0xb8, !PT ;  /* 0x000000ff0906b812 */ /* 0x008fc600078eb806 */
[----:B------:R2:W-:Y:S04]  /*0670*/  STS [UR8+0x34], R4 ;  /* 0x00003404ff007988 */ /* 0x0005e80008000808 */
[----:B------:R2:W-:Y:S02]  /*0680*/  @!P3 STS [UR8+0x38], R6 ;  /* 0x00003806ff00b988 */ /* 0x0005e40008000808 */
.L_x_9:
[----:B------:R-:W-:Y:S05]  /*0690*/  BSYNC.RECONVERGENT B0 ;  /* 0x0000000000007941 */ /* 0x000fea0003800200 */
.L_x_8:
[----:B------:R-:W-:Y:S04]  /*06a0*/  BSSY.RECONVERGENT B0, `(.L_x_10) ;  /* 0x000000a000007945 */ /* 0x000fe80003800200 */
[----:B------:R-:W-:Y:S05]  /*06b0*/  @P3 BRA `(.L_x_11) ;  /* 0x0000000000203947 */ /* 0x000fea0003800000 */
[----:B--23--:R-:W2:Y:S01]  /*06c0*/  LDS R4, [UR8+0x1c] ;  /* 0x00001c08ff047984 */ /* 0x00cea20008000800 */
[----:B------:R-:W3:Y:S03]  /*06d0*/  LDC.64 R10, c[0x0][0x3a8] ;  /* 0x0000ea00ff0a7b82 */ /* 0x000ee60000000a00 */
[----:B------:R4:W-:Y:S01]  /*06e0*/  STS [UR8+0x24], R2 ;  /* 0x00002402ff007988 */ /* 0x0009e20008000808 */
[--C-:B---3--:R-:W-:Y:S02]  /*06f0*/  SHF.R.U32.HI R7, RZ, 0x4, R11.reuse ;  /* 0x00000004ff077819 */ /* 0x108fe4000001160b */
[----:B------:R-:W-:-:S05]  /*0700*/  SHF.R.U64 R6, R10, 0x4, R11 ;  /* 0x000000040a067819 */ /* 0x000fca000000120b */
[----:B------:R4:W-:Y:S01]  /*0710*/  STS [UR8+0xc], R6 ;  /* 0x00000c06ff007988 */ /* 0x0009e20008000808 */
[----:B--2---:R-:W-:-:S05]  /*0720*/  LOP3.LUT R4, R4, 0xf, R7, 0xb8, !PT ;  /* 0x0000000f04047812 */ /* 0x004fca00078eb807 */
[----:B------:R4:W-:Y:S02]  /*0730*/  STS [UR8+0x1c], R4 ;  /* 0x00001c04ff007988 */ /* 0x0009e40008000808 */
.L_x_11:
[----:B------:R-:W-:Y:S05]  /*0740*/  BSYNC.RECONVERGENT B0 ;  /* 0x0000000000007941 */ /* 0x000fea0003800200 */
.L_x_10:
[----:B------:R-:W-:Y:S04]  /*0750*/  BSSY.RECONVERGENT B1, `(.L_x_12) ;  /* 0x000001d000017945 */ /* 0x000fe80003800200 */
[----:B------:R-:W-:Y:S04]  /*0760*/  BSSY.RELIABLE B0, `(.L_x_13) ;  /* 0x0000018000007945 */ /* 0x000fe80003800100 */
[----:B------:R-:W-:Y:S05]  /*0770*/  @P3 BRA `(.L_x_14) ;  /* 0x00000000001c3947 */ /* 0x000fea0003800000 */
[----:B--234-:R-:W2:Y:S02]  /*0780*/  LDS R4, [UR8+0x34] ;  /* 0x00003408ff047984 */ /* 0x01cea40008000800 */
[----:B--2---:R-:W-:-:S05]  /*0790*/  LOP3.LUT R4, R4, 0x7, RZ, 0xb8, !PT ;  /* 0x0000000704047812 */ /* 0x004fca00078eb8ff */
[----:B------:R2:W-:Y:S01]  /*07a0*/  STS [UR8+0x34], R4 ;  /* 0x00003404ff007988 */ /* 0x0005e20008000808 */
[----:B------:R-:W-:Y:S05]  /*07b0*/  @P3 BRA `(.L_x_15) ;  /* 0x00000000001c3947 */ /* 0x000fea0003800000 */
[----:B--2---:R-:W2:Y:S02]  /*07c0*/  LDS R4, [UR8+0x34] ;  /* 0x00003408ff047984 */ /* 0x004ea40008000800 */
[----:B--2---:R-:W-:-:S05]  /*07d0*/  LOP3.LUT R4, R4, 0x38, RZ, 0xb8, !PT ;  /* 0x0000003804047812 */ /* 0x004fca00078eb8ff */
[----:B------:R5:W-:Y:S02]  /*07e0*/  STS [UR8+0x34], R4 ;  /* 0x00003404ff007988 */ /* 0x000be40008000808 */
.L_x_14:
[----:B------:R-:W-:Y:S05]  /*07f0*/  @P3 BRA `(.L_x_16) ;  /* 0x00000000001c3947 */ /* 0x000fea0003800000 */
[----:B--2345:R-:W2:Y:S02]  /*0800*/  LDS R4, [UR8+0x8] ;  /* 0x00000808ff047984 */ /* 0x03cea40008000800 */
[----:B--2---:R-:W-:-:S05]  /*0810*/  LOP3.LUT R4, R4, 0x780, RZ, 0xb8, !PT ;  /* 0x0000078004047812 */ /* 0x004fca00078eb8ff */
[----:B------:R3:W-:Y:S02]  /*0820*/  STS [UR8+0x8], R4 ;  /* 0x00000804ff007988 */ /* 0x0007e40008000808 */
.L_x_15:
[----:B------:R-:W-:Y:S05]  /*0830*/  @P3 BRA `(.L_x_17) ;  /* 0x0000000000283947 */ /* 0x000fea0003800000 */
[----:B--23--:R-:W2:Y:S02]  /*0840*/  LDS R4, [UR8+0x8] ;  /* 0x00000808ff047984 */ /* 0x00cea40008000800 */
[----:B--2---:R-:W-:-:S05]  /*0850*/  LOP3.LUT R4, R4, 0x1800, RZ, 0xb8, !PT ;  /* 0x0000180004047812 */ /* 0x004fca00078eb8ff */
[----:B------:R2:W-:Y:S02]  /*0860*/  STS [UR8+0x8], R4 ;  /* 0x00000804ff007988 */ /* 0x0005e40008000808 */
.L_x_16:
[----:B------:R-:W-:Y:S05]  /*0870*/  @P3 BREAK.RELIABLE B0 ;  /* 0x0000000000003942 */ /* 0x000fea0003800100 */
[----:B------:R-:W-:Y:S05]  /*0880*/  @P3 BRA `(.L_x_18) ;  /* 0x0000000000243947 */ /* 0x000fea0003800000 */
[----:B------:R-:W2:Y:S02]  /*0890*/  LDS R7, [UR8+0x8] ;  /* 0x00000808ff077984 */ /* 0x000ea40008000800 */
[----:B--2345:R-:W-:-:S05]  /*08a0*/  IMAD.MOV.U32 R4, RZ, RZ, 0x6000 ;  /* 0x00006000ff047424 */ /* 0x03cfca00078e00ff */
[----:B------:R-:W-:-:S04]  /*08b0*/  LOP3.LUT R4, R7, 0x2000, R4, 0xd8, !PT ;  /* 0x0000200007047812 */ /* 0x000fc800078ed804 */
[----:B------:R-:W-:-:S05]  /*08c0*/  LOP3.LUT R4, R4, 0x400000, RZ, 0xb8, !PT ;  /* 0x0040000004047812 */ /* 0x000fca00078eb8ff */
[----:B------:R4:W-:Y:S02]  /*08d0*/  STS [UR8+0x8], R4 ;  /* 0x00000804ff007988 */ /* 0x0009e40008000808 */
.L_x_17:
[----:B------:R-:W-:Y:S05]  /*08e0*/  BSYNC.RELIABLE B0 ;  /* 0x0000000000007941 */ /* 0x000fea0003800100 */
.L_x_13:
[----:B--234-:R-:W2:Y:S02]  /*08f0*/  @!P3 LDS R4, [UR8+0x8] ;  /* 0x00000808ff04b984 */ /* 0x01cea40008000800 */
[----:B--2---:R-:W-:-:S05]  /*0900*/  @!P3 LOP3.LUT R4, R4, 0x8000, RZ, 0xb8, !PT ;  /* 0x000080000404b812 */ /* 0x004fca00078eb8ff */
[----:B------:R2:W-:Y:S02]  /*0910*/  @!P3 STS [UR8+0x8], R4 ;  /* 0x00000804ff00b988 */ /* 0x0005e40008000808 */
.L_x_18:
[----:B------:R-:W-:Y:S05]  /*0920*/  BSYNC.RECONVERGENT B1 ;  /* 0x0000000000017941 */ /* 0x000fea0003800200 */
.L_x_12:
[----:B------:R-:W-:Y:S05]  /*0930*/  WARPSYNC.ALL ;  /* 0x0000000000007948 */ /* 0x000fea0003800000 */
[----:B------:R-:W-:Y:S01]  /*0940*/  NOP ;  /* 0x0000000000007918 */ /* 0x000fe20000000000 */
[----:B--2345:R-:W2:Y:S02]  /*0950*/  LDC R4, c[0x0][0x39c] ;  /* 0x0000e700ff047b82 */ /* 0x03cea40000000800 */
[----:B--2---:R-:W-:Y:S01]  /*0960*/  VIADD R4, R4, 0xffffffff ;  /* 0xffffffff04047836 */ /* 0x004fe20000000000 */
[----:B------:R-:W-:Y:S06]  /*0970*/  @P0 BRA `(.L_x_19) ;  /* 0x0000000000300947 */ /* 0x000fec0003800000 */
[----:B------:R-:W2:Y:S01]  /*0980*/  S2R R6, SR_LANEID ;  /* 0x0000000000067919 */ /* 0x000ea20000000000 */
[----:B------:R-:W-:Y:S05]  /*0990*/  WARPSYNC.ALL ;  /* 0x0000000000007948 */ /* 0x000fea0003800000 */
[----:B------:R-:W-:Y:S01]  /*09a0*/  NOP ;  /* 0x0000000000007918 */ /* 0x000fe20000000000 */
[----:B--2---:R-:W-:-:S05]  /*09b0*/  IMAD.SHL.U32 R9, R6, 0x4, RZ ;  /* 0x0000000406097824 */ /* 0x004fca00078e00ff */
[----:B------:R-:W2:Y:S01]  /*09c0*/  LDS R11, [R9+UR8] ;  /* 0x00000008090b7984 */ /* 0x000ea20008000800 */
[----:B------:R-:W-:-:S05]  /*09d0*/  IADD3 R6, P1, PT, R9, UR24, RZ ;  /* 0x0000001809067c10 */ /* 0x000fca000ff3e0ff */
[----:B------:R-:W-:-:S05]  /*09e0*/  IMAD.X R7, RZ, RZ, UR25, P1 ;  /* 0x00000019ff077e24 */ /* 0x000fca00088e06ff */
[----:B--2---:R2:W3:Y:S01]  /*09f0*/  ATOMG.E.EXCH.STRONG.GPU PT, RZ, [R6], R11 ;  /* 0x0000000b06ff73a8 */ /* 0x0044e200041ee100 */
[----:B------:R-:W-:-:S04]  /*0a00*/  DEPBAR {5,4,3,2,1,0} ;  /* 0x0000003f0000791a */ /* 0x000fc80000000000 */
[----:B------:R-:W4:Y:S02]  /*0a10*/  CCTL.E.C.LDCU.IV.DEEP [UR24] ;  /* 0x0000000018007540 */ /* 0x000f240009c08000 */
[----:B----4-:R2:W-:Y:S01]  /*0a20*/  UTMACCTL.IV [UR24] ;  /* 0x00000000180079b9 */ /* 0x0105e20008000000 */
[----:B------:R-:W-:Y:S01]  /*0a30*/  NOP ;  /* 0x0000000000007918 */ /* 0x000fe20000000000 */
.L_x_19:
[----:B------:R-:W-:Y:S05]  /*0a40*/  @P0 BRA `(.L_x_20) ;  /* 0x00000000000c0947 */ /* 0x000fea0003800000 */
[----:B------:R0:W-:Y:S01]  /*0a50*/  UTMACMDFLUSH ;  /* 0x00000000000079b7 */ /* 0x0001e20000000000 */
[----:B------:R-:W-:Y:S05]  /*0a60*/  @P0 BRA `(.L_x_20) ;  /* 0x0000000000040947 */ /* 0x000fea0003800000 */
[----:B------:R-:W-:-:S04]  /*0a70*/  DEPBAR.LE SB0, 0x0 ;  /* 0x000080000000791a */ /* 0x000fc80000000000 */
.L_x_20:
[----:B------:R-:W-:Y:S05]  /*0a80*/  WARPSYNC.ALL ;  /* 0x0000000000007948 */ /* 0x000fea0003800000 */
[----:B------:R-:W-:Y:S01]  /*0a90*/  NOP ;  /* 0x0000000000007918 */ /* 0x000fe20000000000 */
[----:B---3--:R-:W-:Y:S06]  /*0aa0*/  BAR.SYNC.DEFER_BLOCKING 0x0 ;  /* 0x0000000000007b1d */ /* 0x008fec0000010000 */
[----:B------:R-:W-:Y:S02]  /*0ab0*/  BSSY.RECONVERGENT B1, `(.L_x_21) ;  /* 0x000000b000017945 */ /* 0x000fe40003800200 */
[----:B------:R-:W-:Y:S06]  /*0ac0*/  BAR.SYNC.DEFER_BLOCKING 0x0 ;  /* 0x0000000000007b1d */ /* 0x000fec0000010000 */
[----:B------:R3:W-:Y:S01]  /*0ad0*/  @!P0 STS [R3], RZ ;  /* 0x000000ff03008388 */ /* 0x0007e20000000800 */
[----:B------:R-:W-:Y:S01]  /*0ae0*/  NOP ;  /* 0x0000000000007918 */ /* 0x000fe20000000000 */
[----:B------:R-:W-:Y:S05]  /*0af0*/  @P3 BRA `(.L_x_22) ;  /* 0x0000000000183947 */ /* 0x000fea0003800000 */
[----:B--2---:R-:W2:Y:S01]  /*0b00*/  LDS R6, [UR8+0x8] ;  /* 0x00000808ff067984 */ /* 0x004ea20008000800 */
[----:B------:R-:W4:Y:S01]  /*0b10*/  LDC.64 R10, c[0x0][0x388] ;  /* 0x0000e200ff0a7b82 */ /* 0x000f220000000a00 */
[----:B------:R-:W-:Y:S02]  /*0b20*/  IMAD.MOV.U32 R7, RZ, RZ, 0x70 ;  /* 0x00000070ff077424 */ /* 0x000fe400078e00ff */
[----:B----4-:R4:W-:Y:S03]  /*0b30*/  STS.64 [UR8], R10 ;  /* 0x0000000aff007988 */ /* 0x0109e60008000a08 */
[----:B--2---:R-:W-:-:S05]  /*0b40*/  LOP3.LUT R6, R6, 0x10, R7, 0xd8, !PT ;  /* 0x0000001006067812 */ /* 0x004fca00078ed807 */
[----:B------:R4:W-:Y:S02]  /*0b50*/  STS [UR8+0x8], R6 ;  /* 0x00000806ff007988 */ /* 0x0009e40008000808 */
.L_x_22:
[----:B--2---:R-:W-:Y:S05]  /*0b60*/  BSYNC.RECONVERGENT B1 ;  /* 0x0000000000017941 */ /* 0x004fea0003800200 */
.L_x_21:
[----:B------:R-:W-:Y:S04]  /*0b70*/  BSSY.RECONVERGENT B1, `(.L_x_23) ;  /* 0x000000a000017945 */ /* 0x000fe80003800200 */
[----:B------:R-:W-:Y:S05]  /*0b80*/  @P3 BRA `(.L_x_24) ;  /* 0x0000000000203947 */ /* 0x000fea0003800000 */
[----:B----4-:R-:W2:Y:S01]  /*0b90*/  LDS R6, [UR8+0x34] ;  /* 0x00003408ff067984 */ /* 0x010ea20008000800 */
[----:B------:R-:W-:Y:S02]  /*0ba0*/  IMAD.MOV.U32 R7, RZ, RZ, 0x3f000000 ;  /* 0x3f000000ff077424 */ /* 0x000fe400078e00ff */
[----:B------:R-:W-:Y:S01]  /*0bb0*/  @!P3 IMAD.MOV.U32 R9, RZ, RZ, 0x1f ;  /* 0x0000001fff09b424 */ /* 0x000fe200078e00ff */
[----:B------:R-:W4:Y:S02]  /*0bc0*/  @!P3 LDS R10, [UR8+0x38] ;  /* 0x00003808ff0ab984 */ /* 0x000f240008000800 */
[----:B--2---:R-:W-:Y:S02]  /*0bd0*/  LOP3.LUT R6, R6, 0xff000000, R7, 0xb8, !PT ;  /* 0xff00000006067812 */ /* 0x004fe400078eb807 */
[----:B----4-:R-:W-:-:S03]  /*0be0*/  @!P3 LOP3.LUT R7, R10, 0xff, R9, 0xb8, !PT ;  /* 0x000000ff0a07b812 */ /* 0x010fc600078eb809 */
[----:B------:R2:W-:Y:S04]  /*0bf0*/  STS [UR8+0x34], R6 ;  /* 0x00003406ff007988 */ /* 0x0005e80008000808 */
[----:B------:R2:W-:Y:S02]  /*0c00*/  @!P3 STS [UR8+0x38], R7 ;  /* 0x00003807ff00b988 */ /* 0x0005e40008000808 */
.L_x_24:
[----:B------:R-:W-:Y:S05]  /*0c10*/  BSYNC.RECONVERGENT B1 ;  /* 0x0000000000017941 */ /* 0x000fea0003800200 */
.L_x_23:
[----:B------:R-:W-:Y:S04]  /*0c20*/  BSSY.RECONVERGENT B1, `(.L_x_25) ;  /* 0x0000004000017945 */ /* 0x000fe80003800200 */
[----:B------:R-:W-:Y:S05]  /*0c30*/  @P3 BRA `(.L_x_26) ;  /* 0x0000000000083947 */ /* 0x000fea0003800000 */
[----:B------:R5:W-:Y:S04]  /*0c40*/  STS [UR8+0x24], R5 ;  /* 0x00002405ff007988 */ /* 0x000be80008000808 */
[----:B------:R5:W-:Y:S02]  /*0c50*/  STS [UR8+0x20], R4 ;  /* 0x00002004ff007988 */ /* 0x000be40008000808 */
.L_x_26:
[----:B------:R-:W-:Y:S05]  /*0c60*/  BSYNC.RECONVERGENT B1 ;  /* 0x0000000000017941 */ /* 0x000fea0003800200 */
.L_x_25:
[----:B------:R-:W-:Y:S04]  /*0c70*/  BSSY.RECONVERGENT B2, `(.L_x_27) ;  /* 0x0000025000027945 */ /* 0x000fe80003800200 */
[----:B------:R-:W-:Y:S04]  /*0c80*/  BSSY.RELIABLE B1, `(.L_x_28) ;  /* 0x0000020000017945 */ /* 0x000fe80003800100 */
[----:B------:R-:W-:Y:S05]  /*0c90*/  @P3 BRA `(.L_x_29) ;  /* 0x00000000002c3947 */ /* 0x000fea0003800000 */
[----:B-----5:R-:W5:Y:S01]  /*0ca0*/  LDS R5, [UR8+0x1c] ;  /* 0x00001c08ff057984 */ /* 0x020f620008000800 */
[----:B--2-4-:R-:W2:Y:S02]  /*0cb0*/  LDC.64 R6, c[0x0][0x3b0] ;  /* 0x0000ec00ff067b82 */ /* 0x014ea40000000a00 */
[--C-:B--2---:R-:W-:Y:S02]  /*0cc0*/  SHF.R.U32.HI R10, RZ, 0x4, R7.reuse ;  /* 0x00000004ff0a7819 */ /* 0x104fe40000011607 */
[----:B------:R-:W-:-:S05]  /*0cd0*/  SHF.R.U64 R6, R6, 0x4, R7 ;  /* 0x0000000406067819 */ /* 0x000fca0000001207 */
[----:B------:R2:W-:Y:S01]  /*0ce0*/  STS [UR8+0xc], R6 ;  /* 0x00000c06ff007988 */ /* 0x0005e20008000808 */
[----:B-----5:R-:W-:-:S05]  /*0cf0*/  LOP3.LUT R5, R5, 0xf, R10, 0xb8, !PT ;  /* 0x0000000f05057812 */ /* 0x020fca00078eb80a */
[----:B------:R2:W-:Y:S01]  /*0d00*/  STS [UR8+0x1c], R5 ;  /* 0x00001c05ff007988 */ /* 0x0005e20008000808 */
[----:B------:R-:W-:Y:S05]  /*0d10*/  @P3 BRA `(.L_x_30) ;  /* 0x00000000001c3947 */ /* 0x000fea0003800000 */
[----:B--2---:R-:W2:Y:S02]  /*0d20*/  LDS R5, [UR8+0x34] ;  /* 0x00003408ff057984 */ /* 0x004ea40008000800 */
[----:B--2---:R-:W-:-:S05]  /*0d30*/  LOP3.LUT R5, R5, 0x7, RZ, 0xb8, !PT ;  /* 0x0000000705057812 */ /* 0x004fca00078eb8ff */
[----:B------:R2:W-:Y:S02]  /*0d40*/  STS [UR8+0x34], R5 ;  /* 0x00003405ff007988 */ /* 0x0005e40008000808 */
.L_x_29:
[----:B------:R-:W-:Y:S05]  /*0d50*/  @P3 BRA `(.L_x_31) ;  /* 0x00000000001c3947 */ /* 0x000fea0003800000 */
[----:B--2--5:R-:W2:Y:S02]  /*0d60*/  LDS R5, [UR8+0x34] ;  /* 0x00003408ff057984 */ /* 0x024ea40008000800 */
[----:B--2---:R-:W-:-:S05]  /*0d70*/  LOP3.LUT R5, R5, 0x38, RZ, 0xb8, !PT ;  /* 0x0000003805057812 */ /* 0x004fca00078eb8ff */
[----:B------:R5:W-:Y:S02]  /*0d80*/  STS [UR8+0x34], R5 ;  /* 0x00003405ff007988 */ /* 0x000be40008000808 */
.L_x_30:
[----:B------:R-:W-:Y:S05]  /*0d90*/  @P3 BRA `(.L_x_32) ;  /* 0x00000000001c3947 */ /* 0x000fea0003800000 */
[----:B--2--5:R-:W2:Y:S02]  /*0da0*/  LDS R5, [UR8+0x8] ;  /* 0x00000808ff057984 */ /* 0x024ea40008000800 */
[----:B--2---:R-:W-:-:S05]  /*0db0*/  LOP3.LUT R5, R5, 0x780, RZ, 0xb8, !PT ;  /* 0x0000078005057812 */ /* 0x004fca00078eb8ff */
[----:B------:R2:W-:Y:S02]  /*0dc0*/  STS [UR8+0x8], R5 ;  /* 0x00000805ff007988 */ /* 0x0005e40008000808 */
.L_x_31:
[----:B------:R-:W-:Y:S05]  /*0dd0*/  @P3 BRA `(.L_x_33) ;  /* 0x0000000000283947 */ /* 0x000fea0003800000 */
[----:B--2--5:R-:W2:Y:S02]  /*0de0*/  LDS R5, [UR8+0x8] ;  /* 0x00000808ff057984 */ /* 0x024ea40008000800 */
[----:B--2---:R-:W-:-:S05]  /*0df0*/  LOP3.LUT R5, R5, 0x1800, RZ, 0xb8, !PT ;  /* 0x0000180005057812 */ /* 0x004fca00078eb8ff */
[----:B------:R2:W-:Y:S02]  /*0e00*/  STS [UR8+0x8], R5 ;  /* 0x00000805ff007988 */ /* 0x0005e40008000808 */
.L_x_32:
[----:B------:R-:W-:Y:S05]  /*0e10*/  @P3 BREAK.RELIABLE B1 ;  /* 0x0000000000013942 */ /* 0x000fea0003800100 */
[----:B------:R-:W-:Y:S05]  /*0e20*/  @P3 BRA `(.L_x_34) ;  /* 0x0000000000243947 */ /* 0x000fea0003800000 */
[----:B--2--5:R-:W2:Y:S01]  /*0e30*/  LDS R5, [UR8+0x8] ;  /* 0x00000808ff057984 */ /* 0x024ea20008000800 */
[----:B----4-:R-:W-:-:S05]  /*0e40*/  IMAD.MOV.U32 R6, RZ, RZ, 0x6000 ;  /* 0x00006000ff067424 */ /* 0x010fca00078e00ff */
[----:B--2---:R-:W-:-:S04]  /*0e50*/  LOP3.LUT R5, R5, 0x4000, R6, 0xd8, !PT ;  /* 0x0000400005057812 */ /* 0x004fc800078ed806 */
[----:B------:R-:W-:-:S05]  /*0e60*/  LOP3.LUT R5, R5, 0x400000, RZ, 0xb8, !PT ;  /* 0x0040000005057812 */ /* 0x000fca00078eb8ff */
[----:B------:R2:W-:Y:S02]  /*0e70*/  STS [UR8+0x8], R5 ;  /* 0x00000805ff007988 */ /* 0x0005e40008000808 */
.L_x_33:
[----:B------:R-:W-:Y:S05]  /*0e80*/  BSYNC.RELIABLE B1 ;  /* 0x0000000000017941 */ /* 0x000fea0003800100 */
.L_x_28:
[----:B--2--5:R-:W2:Y:S02]  /*0e90*/  @!P3 LDS R5, [UR8+0x8] ;  /* 0x00000808ff05b984 */ /* 0x024ea40008000800 */
[----:B--2---:R-:W-:-:S05]  /*0ea0*/  @!P3 LOP3.LUT R5, R5, 0x8000, RZ, 0xb8, !PT ;  /* 0x000080000505b812 */ /* 0x004fca00078eb8ff */
[----:B------:R2:W-:Y:S02]  /*0eb0*/  @!P3 STS [UR8+0x8], R5 ;  /* 0x00000805ff00b988 */ /* 0x0005e40008000808 */
.L_x_34:
[----:B------:R-:W-:Y:S05]  /*0ec0*/  BSYNC.RECONVERGENT B2 ;  /* 0x0000000000027941 */ /* 0x000fea0003800200 */
.L_x_27:
[----:B------:R-:W-:Y:S05]  /*0ed0*/  WARPSYNC.ALL ;  /* 0x0000000000007948 */ /* 0x000fea0003800000 */
[----:B------:R-:W-:Y:S01]  /*0ee0*/  NOP ;  /* 0x0000000000007918 */ /* 0x000fe20000000000 */
[----:B------:R-:W-:-:S04]  /*0ef0*/  UIADD3 UR5, UPT, UPT, UR4, 0x80, URZ ;  /* 0x0000008004057890 */ /* 0x000fc8000fffe0ff */
[----:B------:R-:W-:-:S04]  /*0f00*/  UIADD3 UR26, UP0, UPT, UR5, UR20, URZ ;  /* 0x00000014051a7290 */ /* 0x000fc8000ff1e0ff */
[----:B------:R-:W-:Y:S01]  /*0f10*/  ULEA.HI.X.SX32 UR27, UR5, UR21, 0x1, UP0 ;  /* 0x00000015051b7291 */ /* 0x000fe200080f0eff */
[----:B------:R-:W-:Y:S11]  /*0f20*/  @P0 BRA `(.L_x_35) ;  /* 0x0000000000300947 */ /* 0x000ff60003800000 */
[----:B--2--5:R-:W2:Y:S01]  /*0f30*/  S2R R5, SR_LANEID ;  /* 0x0000000000057919 */ /* 0x024ea20000000000 */
[----:B------:R-:W-:Y:S05]  /*0f40*/  WARPSYNC.ALL ;  /* 0x0000000000007948 */ /* 0x000fea0003800000 */
[----:B------:R-:W-:Y:S01]  /*0f50*/  NOP ;  /* 0x0000000000007918 */ /* 0x000fe20000000000 */
[----:B--2---:R-:W-:-:S05]  /*0f60*/  IMAD.SHL.U32 R9, R5, 0x4, RZ ;  /* 0x0000000405097824 */ /* 0x004fca00078e00ff */
[----:B------:R-:W2:Y:S01]  /*0f70*/  LDS R5, [R9+UR8] ;  /* 0x0000000809057984 */ /* 0x000ea20008000800 */
[----:B----4-:R-:W-:-:S05]  /*0f80*/  IADD3 R6, P1, PT, R9, UR26, RZ ;  /* 0x0000001a09067c10 */ /* 0x010fca000ff3e0ff */
[----:B------:R-:W-:-:S05]  /*0f90*/  IMAD.X R7, RZ, RZ, UR27, P1 ;  /* 0x0000001bff077e24 */ /* 0x000fca00088e06ff */
[----:B--2---:R2:W4:Y:S01]  /*0fa0*/  ATOMG.E.EXCH.STRONG.GPU PT, RZ, [R6], R5 ;  /* 0x0000000506ff73a8 */ /* 0x00452200041ee100 */
[----:B------:R-:W-:-:S04]  /*0fb0*/  DEPBAR {5,4,3,2,1,0} ;  /* 0x0000003f0000791a */ /* 0x000fc80000000000 */
[----:B------:R-:W5:Y:S02]  /*0fc0*/  CCTL.E.C.LDCU.IV.DEEP [UR26] ;  /* 0x000000001a007540 */ /* 0x000f640009c08000 */
[----:B-----5:R2:W-:Y:S01]  /*0fd0*/  UTMACCTL.IV [UR26] ;  /* 0x000000001a0079b9 */ /* 0x0205e20008000000 */
[----:B------:R-:W-:Y:S01]  /*0fe0*/  NOP ;  /* 0x0000000000007918 */ /* 0x000fe20000000000 */
.L_x_35:
[----:B------:R-:W-:Y:S05]  /*0ff0*/  @P0 BRA `(.L_x_36) ;  /* 0x00000000000c0947 */ /* 0x000fea0003800000 */
[----:B------:R0:W-:Y:S01]  /*1000*/  UTMACMDFLUSH ;  /* 0x00000000000079b7 */ /* 0x0001e20000000000 */
[----:B------:R-:W-:Y:S05]  /*1010*/  @P0 BRA `(.L_x_36) ;  /* 0x0000000000040947 */ /* 0x000fea0003800000 */
[----:B------:R-:W-:-:S04]  /*1020*/  DEPBAR.LE SB0, 0x0 ;  /* 0x000080000000791a */ /* 0x000fc80000000000 */
.L_x_36:
[----:B------:R-:W-:Y:S05]  /*1030*/  WARPSYNC.ALL ;  /* 0x0000000000007948 */ /* 0x000fea0003800000 */
[----:B------:R-:W-:Y:S01]  /*1040*/  NOP ;  /* 0x0000000000007918 */ /* 0x000fe20000000000 */
[----:B----4-:R-:W-:Y:S06]  /*1050*/  BAR.SYNC.DEFER_BLOCKING 0x0 ;  /* 0x0000000000007b1d */ /* 0x010fec0000010000 */
[----:B------:R-:W-:Y:S02]  /*1060*/  BSSY.RECONVERGENT B2, `(.L_x_37) ;  /* 0x000000b000027945 */ /* 0x000fe40003800200 */
[----:B------:R-:W-:Y:S06]  /*1070*/  BAR.SYNC.DEFER_BLOCKING 0x0 ;  /* 0x0000000000007b1d */ /* 0x000fec0000010000 */
[----:B------:R4:W-:Y:S01]  /*1080*/  @!P0 STS [R3], RZ ;  /* 0x000000ff03008388 */ /* 0x0009e20000000800 */
[----:B------:R-:W-:Y:S01]  /*1090*/  NOP ;  /* 0x0000000000007918 */ /* 0x000fe20000000000 */
[----:B------:R-:W-:Y:S05]  /*10a0*/  @P3 BRA `(.L_x_38) ;  /* 0x0000000000183947 */ /* 0x000fea0003800000 */
[----:B---34-:R-:W3:Y:S01]  /*10b0*/  LDS R3, [UR8+0x8] ;  /* 0x00000808ff037984 */ /* 0x018ee20008000800 */
[----:B------:R-:W4:Y:S01]  /*10c0*/  LDC.64 R10, c[0x0][0x390] ;  /* 0x0000e400ff0a7b82 */ /* 0x000f220000000a00 */
[----:B--2---:R-:W-:Y:S02]  /*10d0*/  IMAD.MOV.U32 R6, RZ, RZ, 0x70 ;  /* 0x00000070ff067424 */ /* 0x004fe400078e00ff */
[----:B----4-:R2:W-:Y:S03]  /*10e0*/  STS.64 [UR8], R10 ;  /* 0x0000000aff007988 */ /* 0x0105e60008000a08 */
[----:B---3--:R-:W-:-:S05]  /*10f0*/  LOP3.LUT R3, R3, 0x10, R6, 0xd8, !PT ;  /* 0x0000001003037812 */ /* 0x008fca00078ed806 */
[----:B------:R2:W-:Y:S02]  /*1100*/  STS [UR8+0x8], R3 ;  /* 0x00000803ff007988 */ /* 0x0005e40008000808 */
.L_x_38:
[----:B--2---:R-:W-:Y:S05]  /*1110*/  BSYNC.RECONVERGENT B2 ;  /* 0x0000000000027941 */ /* 0x004fea0003800200 */
.L_x_37:
[----:B------:R-:W-:Y:S04]  /*1120*/  BSSY.RECONVERGENT B3, `(.L_x_39) ;  /* 0x0000033000037945 */ /* 0x000fe80003800200 */
[----:B------:R-:W-:Y:S04]  /*1130*/  BSSY.RELIABLE B2, `(.L_x_40) ;  /* 0x000002e000027945 */ /* 0x000fe80003800100 */
[----:B------:R-:W-:Y:S05]  /*1140*/  @P3 BRA `(.L_x_41) ;  /* 0x0000000000243947 */ /* 0x000fea0003800000 */
[----:B---34-:R-:W2:Y:S01]  /*1150*/  LDS R3, [UR8+0x34] ;  /* 0x00003408ff037984 */ /* 0x018ea20008000800 */
[----:B------:R-:W-:-:S05]  /*1160*/  IMAD.MOV.U32 R6, RZ, RZ, 0x3f000000 ;  /* 0x3f000000ff067424 */ /* 0x000fca00078e00ff */
[----:B--2---:R-:W-:-:S05]  /*1170*/  LOP3.LUT R3, R3, 0xff000000, R6, 0xb8, !PT ;  /* 0xff00000003037812 */ /* 0x004fca00078eb806 */
[----:B------:R2:W-:Y:S01]  /*1180*/  STS [UR8+0x34], R3 ;  /* 0x00003403ff007988 */ /* 0x0005e20008000808 */
[----:B------:R-:W-:Y:S05]  /*1190*/  @P3 BRA `(.L_x_42) ;  /* 0x0000000000183947 */ /* 0x000fea0003800000 */
[----:B--2---:R-:W2:Y:S01]  /*11a0*/  LDS R3, [UR8+0x38] ;  /* 0x00003808ff037984 */ /* 0x004ea20008000800 */
[----:B------:R-:W-:-:S05]  /*11b0*/  IMAD.MOV.U32 R6, RZ, RZ, 0x3f ;  /* 0x0000003fff067424 */ /* 0x000fca00078e00ff */
[----:B--2---:R-:W-:-:S05]  /*11c0*/  LOP3.LUT R3, R3, 0xff, R6, 0xb8, !PT ;  /* 0x000000ff03037812 */ /* 0x004fca00078eb806 */
[----:B------:R2:W-:Y:S02]  /*11d0*/  STS [UR8+0x38], R3 ;  /* 0x00003803ff007988 */ /* 0x0005e40008000808 */
.L_x_41:
[----:B------:R-:W-:Y:S05]  /*11e0*/  @P3 BRA `(.L_x_43) ;  /* 0x00000000000c3947 */ /* 0x000fea0003800000 */
[----:B------:R2:W-:Y:S02]  /*11f0*/  STS [UR8+0x20], R4 ;  /* 0x00002004ff007988 */ /* 0x0005e40008000808 */
.L_x_42:
[----:B------:R-:W-:Y:S05]  /*1200*/  @P3 BRA `(.L_x_44) ;  /* 0x0000000000243947 */ /* 0x000fea0003800000 */
[----:B------:R2:W-:Y:S02]  /*1210*/  STS [UR8+0x24], R2 ;  /* 0x00002402ff007988 */ /* 0x0005e40008000808 */
.L_x_43:
[----:B------:R-:W-:Y:S05]  /*1220*/  @P3 BRA `(.L_x_45) ;  /* 0x00000000002c3947 */ /* 0x000fea0003800000 */
[----:B--2---:R-:W2:Y:S01]  /*1230*/  LDS R2, [UR8+0x1c] ;  /* 0x00001c08ff027984 */ /* 0x004ea20008000800 */
[----:B------:R-:W3:Y:S02]  /*1240*/  LDC.64 R6, c[0x0][0x3b8] ;  /* 0x0000ee00ff067b82 */ /* 0x000ee40000000a00 */
[--C-:B---3-5:R-:W-:Y:S02]  /*1250*/  SHF.R.U32.HI R5, RZ, 0x4, R7.reuse ;  /* 0x00000004ff057819 */ /* 0x128fe40000011607 */
[----:B----4-:R-:W-:-:S05]  /*1260*/  SHF.R.U64 R3, R6, 0x4, R7 ;  /* 0x0000000406037819 */ /* 0x010fca0000001207 */
[----:B------:R3:W-:Y:S01]  /*1270*/  STS [UR8+0xc], R3 ;  /* 0x00000c03ff007988 */ /* 0x0007e20008000808 */
[----:B--2---:R-:W-:-:S05]  /*1280*/  LOP3.LUT R2, R2, 0xf, R5, 0xb8, !PT ;  /* 0x0000000f02027812 */ /* 0x004fca00078eb805 */
[----:B------:R3:W-:Y:S02]  /*1290*/  STS [UR8+0x1c], R2 ;  /* 0x00001c02ff007988 */ /* 0x0007e40008000808 */
.L_x_44:
[----:B------:R-:W-:Y:S05]  /*12a0*/  @P3 BRA `(.L_x_46) ;  /* 0x00000000001c3947 */ /* 0x000fea0003800000 */
[----:B---3--:R-:W3:Y:S02]  /*12b0*/  LDS R2, [UR8+0x34] ;  /* 0x00003408ff027984 */ /* 0x008ee40008000800 */
[----:B---3--:R-:W-:-:S05]  /*12c0*/  LOP3.LUT R2, R2, 0x7, RZ, 0xb8, !PT ;  /* 0x0000000702027812 */ /* 0x008fca00078eb8ff */
[----:B------:R3:W-:Y:S02]  /*12d0*/  STS [UR8+0x34], R2 ;  /* 0x00003402ff007988 */ /* 0x0007e40008000808 */
.L_x_45:
[----:B------:R-:W-:Y:S05]  /*12e0*/  @P3 BRA `(.L_x_47) ;  /* 0x00000000001c3947 */ /* 0x000fea0003800000 */
[----:B--23--:R-:W2:Y:S02]  /*12f0*/  LDS R2, [UR8+0x34] ;  /* 0x00003408ff027984 */ /* 0x00cea40008000800 */
[----:B--2---:R-:W-:-:S05]  /*1300*/  LOP3.LUT R2, R2, 0x38, RZ, 0xb8, !PT ;  /* 0x0000003802027812 */ /* 0x004fca00078eb8ff */
[----:B------:R2:W-:Y:S02]  /*1310*/  STS [UR8+0x34], R2 ;  /* 0x00003402ff007988 */ /* 0x0005e40008000808 */
.L_x_46:
[----:B------:R-:W-:Y:S05]  /*1320*/  @P3 BRA `(.L_x_48) ;  /* 0x00000000001c3947 */ /* 0x000fea0003800000 */
[----:B--23--:R-:W2:Y:S02]  /*1330*/  LDS R2, [UR8+0x8] ;  /* 0x00000808ff027984 */ /* 0x00cea40008000800 */
[----:B--2---:R-:W-:-:S05]  /*1340*/  LOP3.LUT R2, R2, 0x780, RZ, 0xb8, !PT ;  /* 0x0000078002027812 */ /* 0x004fca00078eb8ff */
[----:B------:R2:W-:Y:S02]  /*1350*/  STS [UR8+0x8], R2 ;  /* 0x00000802ff007988 */ /* 0x0005e40008000808 */
.L_x_47:
[----:B------:R-:W-:Y:S05]  /*1360*/  @P3 BRA `(.L_x_49) ;  /* 0x0000000000283947 */ /* 0x000fea0003800000 */
[----:B--23--:R-:W2:Y:S02]  /*1370*/  LDS R2, [UR8+0x8] ;  /* 0x00000808ff027984 */ /* 0x00cea40008000800 */
[----:B--2---:R-:W-:-:S05]  /*1380*/  LOP3.LUT R2, R2, 0x1800, RZ, 0xb8, !PT ;  /* 0x0000180002027812 */ /* 0x004fca00078eb8ff */
[----:B------:R2:W-:Y:S02]  /*1390*/  STS [UR8+0x8], R2 ;  /* 0x00000802ff007988 */ /* 0x0005e40008000808 */
.L_x_48:
[----:B------:R-:W-:Y:S05]  /*13a0*/  @P3 BREAK.RELIABLE B2 ;  /* 0x0000000000023942 */ /* 0x000fea0003800100 */
[----:B------:R-:W-:Y:S05]  /*13b0*/  @P3 BRA `(.L_x_50) ;  /* 0x0000000000243947 */ /* 0x000fea0003800000 */
[----:B--23--:R-:W2:Y:S01]  /*13c0*/  LDS R2, [UR8+0x8] ;  /* 0x00000808ff027984 */ /* 0x00cea20008000800 */
[----:B----4-:R-:W-:-:S05]  /*13d0*/  IMAD.MOV.U32 R3, RZ, RZ, 0x6000 ;  /* 0x00006000ff037424 */ /* 0x010fca00078e00ff */
[----:B--2---:R-:W-:-:S04]  /*13e0*/  LOP3.LUT R2, R2, 0x4000, R3, 0xd8, !PT ;  /* 0x0000400002027812 */ /* 0x004fc800078ed803 */
[----:B------:R-:W-:-:S05]  /*13f0*/  LOP3.LUT R2, R2, 0x400000, RZ, 0xb8, !PT ;  /* 0x0040000002027812 */ /* 0x000fca00078eb8ff */
[----:B------:R2:W-:Y:S02]  /*1400*/  STS [UR8+0x8], R2 ;  /* 0x00000802ff007988 */ /* 0x0005e40008000808 */
.L_x_49:
[----:B------:R-:W-:Y:S05]  /*1410*/  BSYNC.RELIABLE B2 ;  /* 0x0000000000027941 */ /* 0x000fea0003800100 */
.L_x_40:
[----:B--23--:R-:W2:Y:S02]  /*1420*/  @!P3 LDS R2, [UR8+0x8] ;  /* 0x00000808ff02b984 */ /* 0x00cea40008000800 */
[----:B--2---:R-:W-:-:S05]  /*1430*/  @!P3 LOP3.LUT R2, R2, 0x8000, RZ, 0xb8, !PT ;  /* 0x000080000202b812 */ /* 0x004fca00078eb8ff */
[----:B------:R2:W-:Y:S02]  /*1440*/  @!P3 STS [UR8+0x8], R2 ;  /* 0x00000802ff00b988 */ /* 0x0005e40008000808 */
.L_x_50:
[----:B------:R-:W-:Y:S05]  /*1450*/  BSYNC.RECONVERGENT B3 ;  /* 0x0000000000037941 */ /* 0x000fea0003800200 */
.L_x_39:
[----:B------:R-:W-:Y:S05]  /*1460*/  WARPSYNC.ALL ;  /* 0x0000000000007948 */ /* 0x000fea0003800000 */
[----:B------:R-:W-:Y:S01]  /*1470*/  NOP ;  /* 0x0000000000007918 */ /* 0x000fe20000000000 */
[----:B------:R-:W-:-:S04]  /*1480*/  UIADD3 UR4, UPT, UPT, UR4, 0x100, URZ ;  /* 0x0000010004047890 */ /* 0x000fc8000fffe0ff */
[----:B------:R-:W-:-:S04]  /*1490*/  UIADD3 UR20, UP0, UPT, UR4, UR20, URZ ;  /* 0x0000001404147290 */ /* 0x000fc8000ff1e0ff */
[----:B------:R-:W-:Y:S01]  /*14a0*/  ULEA.HI.X.SX32 UR22, UR4, UR21, 0x1, UP0 ;  /* 0x0000001504167291 */ /* 0x000fe200080f0eff */
[----:B------:R-:W-:Y:S11]  /*14b0*/  @P0 BRA `(.L_x_51) ;  /* 0x0000000000340947 */ /* 0x000ff60003800000 */
[----:B--23--:R-:W2:Y:S01]  /*14c0*/  S2R R2, SR_LANEID ;  /* 0x0000000000027919 */ /* 0x00cea20000000000 */
[----:B------:R-:W-:Y:S05]  /*14d0*/  WARPSYNC.ALL ;  /* 0x0000000000007948 */ /* 0x000fea0003800000 */
[----:B------:R-:W-:Y:S01]  /*14e0*/  NOP ;  /* 0x0000000000007918 */ /* 0x000fe20000000000 */
[----:B--2---:R-:W-:-:S05]  /*14f0*/  IMAD.SHL.U32 R4, R2, 0x4, RZ ;  /* 0x0000000402047824 */ /* 0x004fca00078e00ff */
[----:B-----5:R-:W2:Y:S01]  /*1500*/  LDS R5, [R4+UR8] ;  /* 0x0000000804057984 */ /* 0x020ea20008000800 */
[----:B------:R-:W-:Y:S01]  /*1510*/  IADD3 R2, P1, PT, R4, UR20, RZ ;  /* 0x0000001404027c10 */ /* 0x000fe2000ff3e0ff */
[----:B------:R-:W-:-:S04]  /*1520*/  UMOV UR21, UR22 ;  /* 0x0000001600157c82 */ /* 0x000fc80008000000 */
[----:B----4-:R-:W-:-:S05]  /*1530*/  IMAD.X R3, RZ, RZ, UR22, P1 ;  /* 0x00000016ff037e24 */ /* 0x010fca00088e06ff */
[----:B--2---:R2:W3:Y:S01]  /*1540*/  ATOMG.E.EXCH.STRONG.GPU PT, RZ, [R2], R5 ;  /* 0x0000000502ff73a8 */ /* 0x0044e200041ee100 */
[----:B------:R-:W-:-:S04]  /*1550*/  DEPBAR {5,4,3,2,1,0} ;  /* 0x0000003f0000791a */ /* 0x000fc80000000000 */
[----:B------:R-:W4:Y:S02]  /*1560*/  CCTL.E.C.LDCU.IV.DEEP [UR20] ;  /* 0x0000000014007540 */ /* 0x000f240009c08000 */
[----:B----4-:R2:W-:Y:S01]  /*1570*/  UTMACCTL.IV [UR20] ;  /* 0x00000000140079b9 */ /* 0x0105e20008000000 */
[----:B------:R-:W-:Y:S01]  /*1580*/  NOP ;  /* 0x0000000000007918 */ /* 0x000fe20000000000 */
.L_x_51:
[----:B------:R-:W-:Y:S05]  /*1590*/  @P0 BRA `(.L_x_52) ;  /* 0x00000000000c0947 */ /* 0x000fea0003800000 */
[----:B------:R0:W-:Y:S01]  /*15a0*/  UTMACMDFLUSH ;  /* 0x00000000000079b7 */ /* 0x0001e20000000000 */
[----:B------:R-:W-:Y:S05]  /*15b0*/  @P0 BRA `(.L_x_52) ;  /* 0x0000000000040947 */ /* 0x000fea0003800000 */
[----:B------:R-:W-:-:S04]  /*15c0*/  DEPBAR.LE SB0, 0x0 ;  /* 0x000080000000791a */ /* 0x000fc80000000000 */
.L_x_52:
[----:B------:R-:W-:Y:S05]  /*15d0*/  WARPSYNC.ALL ;  /* 0x0000000000007948 */ /* 0x000fea0003800000 */
[----:B------:R-:W-:Y:S01]  /*15e0*/  NOP ;  /* 0x0000000000007918 */ /* 0x000fe20000000000 */
[----:B---3--:R-:W-:Y:S01]  /*15f0*/  BAR.SYNC.DEFER_BLOCKING 0x0 ;  /* 0x0000000000007b1d */ /* 0x008fe20000010000 */
[----:B--2---:R-:W-:Y:S01]  /*1600*/  SHF.R.U32.HI R2, RZ, 0x5, R0 ;  /* 0x00000005ff027819 */ /* 0x004fe20000011600 */
[----:B------:R-:W-:Y:S01]  /*1610*/  UIADD3 UR12, UPT, UPT, UR8, 0x2010, URZ ;  /* 0x00002010080c7890 */ /* 0x000fe2000fffe0ff */
[----:B------:R-:W-:Y:S01]  /*1620*/  ISETP.GE.AND P0, PT, R8, 0x1, PT ;  /* 0x000000010800780c */ /* 0x000fe20003f06270 */
[----:B------:R-:W-:Y:S01]  /*1630*/  USHF.L.U32 UR15, UR7, 0x6, URZ ;  /* 0x00000006070f7899 */ /* 0x000fe200080006ff */
[----:B------:R-:W-:Y:S01]  /*1640*/  R2UR UR21, R2 ;  /* 0x00000000021572ca */ /* 0x000fe200000e0000 */
[----:B------:R-:W-:Y:S01]  /*1650*/  VOTEU.ALL UP0, P3 ;  /* 0x0000000000ff7886 */ /* 0x000fe20001800000 */
[----:B------:R-:W-:Y:S01]  /*1660*/  UMOV UR4, 0x1 ;  /* 0x0000000100047882 */ /* 0x000fe20000000000 */
[----:B------:R-:W-:Y:S01]  /*1670*/  VOTEU.ALL UP1, P3 ;  /* 0x0000000000ff7886 */ /* 0x000fe20001820000 */
[----:B------:R-:W-:Y:S01]  /*1680*/  USHF.L.U32 UR18, UR9, 0x6, URZ ;  /* 0x0000000609127899 */ /* 0x000fe200080006ff */
[----:B------:R-:W-:Y:S01]  /*1690*/  BSSY.RECONVERGENT B3, `(.L_x_53) ;  /* 0x0000018000037945 */ /* 0x000fe20003800200 */
[----:B------:R-:W-:-:S04]  /*16a0*/  @!UP0 UIADD3 UR10, UPT, UPT, -UR4, 0x100000, URZ ;  /* 0x00100000040a8890 */ /* 0x000fc8000fffe1ff */
[----:B------:R-:W-:Y:S02]  /*16b0*/  @!UP0 USHF.L.U32 UR11, UR10, 0xb, URZ ;  /* 0x0000000b0a0b8899 */ /* 0x000fe400080006ff */
[----:B------:R-:W-:Y:S02]  /*16c0*/  @!UP0 USHF.L.U32 UR10, UR10, 0x1, URZ ;  /* 0x000000010a0a8899 */ /* 0x000fe400080006ff */
[----:B------:R-:W-:-:S04]  /*16d0*/  @!UP0 UIADD3 UR4, UPT, UPT, -UR4, 0x100000, URZ ;  /* 0x0010000004048890 */ /* 0x000fc8000fffe1ff */
[----:B------:R-:W-:Y:S02]  /*16e0*/  @!UP0 USHF.L.U32 UR5, UR4, 0xb, URZ ;  /* 0x0000000b04058899 */ /* 0x000fe400080006ff */
[----:B------:R-:W-:Y:S01]  /*16f0*/  @!UP0 USHF.L.U32 UR4, UR4, 0x1, URZ ;  /* 0x0000000104048899 */ /* 0x000fe200080006ff */
[----:B------:R-:W-:Y:S01]  /*1700*/  VOTEU.ALL UP0, P3 ;  /* 0x0000000000ff7886 */ /* 0x000fe20001800000 */
[----:B------:R-:W2:Y:S04]  /*1710*/  FENCE.VIEW.ASYNC.S ;  /* 0x00000000000073c6 */ /* 0x000ea80000000000 */
[----:B--2---:R2:W3:Y:S06]  /*1720*/  @!UP0 SYNCS.EXCH.64 URZ, [UR8+0x2000], UR10 ;  /* 0x0020000a08ff85b2 */ /* 0x0044ec0008000100 */
[----:B------:R2:W3:Y:S02]  /*1730*/  @!UP1 SYNCS.EXCH.64 URZ, [UR8+0x2010], UR4 ;  /* 0x0020100408ff95b2 */ /* 0x0004e40008000100 */
[----:B---3--:R-:W-:Y:S06]  /*1740*/  BAR.SYNC.DEFER_BLOCKING 0x0 ;  /* 0x0000000000007b1d */ /* 0x008fec0000010000 */
[----:B------:R-:W-:Y:S05]  /*1750*/  @P3 BRA `(.L_x_54) ;  /* 0x00000000002c3947 */ /* 0x000fea0003800000 */
[----:B--2---:R-:W-:Y:S02]  /*1760*/  UMOV UR4, 0x1 ;  /* 0x0000000100047882 */ /* 0x004fe40000000000 */
[----:B------:R-:W-:-:S04]  /*1770*/  UIADD3 UR10, UPT, UPT, -UR4, 0x100000, URZ ;  /* 0x00100000040a7890 */ /* 0x000fc8000fffe1ff */
[----:B------:R-:W-:Y:S02]  /*1780*/  USHF.L.U32 UR11, UR10, 0xb, URZ ;  /* 0x0000000b0a0b7899 */ /* 0x000fe400080006ff */
[----:B------:R-:W-:Y:S02]  /*1790*/  USHF.L.U32 UR10, UR10, 0x1, URZ ;  /* 0x000000010a0a7899 */ /* 0x000fe400080006ff */
[----:B------:R-:W-:-:S04]  /*17a0*/  UIADD3 UR4, UPT, UPT, -UR4, 0x100000, URZ ;  /* 0x0010000004047890 */ /* 0x000fc8000fffe1ff */
[----:B------:R-:W-:Y:S02]  /*17b0*/  USHF.L.U32 UR5, UR4, 0xb, URZ ;  /* 0x0000000b04057899 */ /* 0x000fe400080006ff */
[----:B------:R-:W-:Y:S01]  /*17c0*/  USHF.L.U32 UR4, UR4, 0x1, URZ ;  /* 0x0000000104047899 */ /* 0x000fe200080006ff */
[----:B------:R-:W2:Y:S03]  /*17d0*/  FENCE.VIEW.ASYNC.S ;  /* 0x00000000000073c6 */ /* 0x000ea60000000000 */
[----:B--2---:R3:W2:Y:S08]  /*17e0*/  SYNCS.EXCH.64 URZ, [UR8+0x2008], UR10 ;  /* 0x0020080a08ff75b2 */ /* 0x0046b00008000100 */
[----:B------:R3:W4:Y:S02]  /*17f0*/  SYNCS.EXCH.64 URZ, [UR8+0x2018], UR4 ;  /* 0x0020180408ff75b2 */ /* 0x0007240008000100 */
[----:B---3--:R-:W-:Y:S01]  /*1800*/  NOP ;  /* 0x0000000000007918 */ /* 0x008fe20000000000 */
.L_x_54:
[----:B--2---:R-:W-:Y:S05]  /*1810*/  BSYNC.RECONVERGENT B3 ;  /* 0x0000000000037941 */ /* 0x004fea0003800200 */
.L_x_53:
[----:B------:R-:W-:Y:S05]  /*1820*/  @!P0 BRA `(.L_x_55) ;  /* 0x0000000400c88947 */ /* 0x000fea0003800000 */
[----:B----4-:R-:W-:Y:S01]  /*1830*/  BAR.SYNC.DEFER_BLOCKING 0x0 ;  /* 0x0000000000007b1d */ /* 0x010fe20000010000 */
[----:B------:R-:W-:Y:S01]  /*1840*/  @!P3 IMAD.MOV.U32 R2, RZ, RZ, 0x1000 ;  /* 0x00001000ff02b424 */ /* 0x000fe200078e00ff */
[----:B------:R-:W-:Y:S02]  /*1850*/  ELECT P1, URZ, PT ;  /* 0x0000000000ff782f */ /* 0x000fe40003820000 */
[----:B------:R-:W-:Y:S02]  /*1860*/  ELECT P0, URZ, PT ;  /* 0x0000000000ff782f */ /* 0x000fe40003800000 */
[C---:B------:R-:W-:Y:S01]  /*1870*/  ISETP.LT.U32.AND P1, PT, R36.reuse, 0x20, P1 ;  /* 0x000000202400780c */ /* 0x040fe20000f21070 */
[----:B------:R-:W-:Y:S01]  /*1880*/  UMOV UR11, UR15 ;  /* 0x0000000f000b7c82 */ /* 0x000fe20008000000 */
[----:B------:R-:W-:Y:S01]  /*1890*/  ISETP.LT.U32.AND P0, PT, R36, 0x20, P0 ;  /* 0x000000202400780c */ /* 0x000fe20000701070 */
[----:B------:R-:W-:-:S10]  /*18a0*/  UIADD3 UR16, UPT, UPT, UR8, 0x1000, URZ ;  /* 0x0000100008107890 */ /* 0x000fd4000fffe0ff */
[----:B------:R-:W-:Y:S01]  /*18b0*/  VOTEU.ANY UP0, P1 ;  /* 0x0000000000ff7886 */ /* 0x000fe20000800100 */
[----:B------:R-:W-:Y:S01]  /*18c0*/  VOTEU.ANY UP2, P1 ;  /* 0x0000000000ff7886 */ /* 0x000fe20000840100 */
[----:B------:R-:W-:Y:S01]  /*18d0*/  VOTEU.ANY UP1, P0 ;  /* 0x0000000000ff7886 */ /* 0x000fe20000020100 */
[----:B------:R-:W-:Y:S01]  /*18e0*/  VOTEU.ANY UP3, P0 ;  /* 0x0000000000ff7886 */ /* 0x000fe20000060100 */
[----:B------:R2:W-:Y:S01]  /*18f0*/  @!P3 SYNCS.ARRIVE.TRANS64 RZ, [UR8+0x2000], R2 ;  /* 0x00200002ffffb9a7 */ /* 0x0005e20008000008 */
[----:B------:R3:W-:Y:S06]  /*1900*/  MEMBAR.ALL.CTA ;  /* 0x0000000000007992 */ /* 0x0007ec0000008000 */
[----:B---3--:R-:W3:Y:S01]  /*1910*/  FENCE.VIEW.ASYNC.S ;  /* 0x00000000000073c6 */ /* 0x008ee20000000000 */
[----:B------:R-:W-:Y:S01]  /*1920*/  @UP0 UIADD3 UR9, UPT, UPT, UR8, 0x2000, URZ ;  /* 0x0000200008090890 */ /* 0x000fe2000fffe0ff */
[----:B------:R-:W-:Y:S01]  /*1930*/  @UP0 UMOV UR10, URZ ;  /* 0x000000ff000a0c82 */ /* 0x000fe20008000000 */
[----:B------:R-:W-:Y:S01]  /*1940*/  @UP1 UIADD3 UR17, UPT, UPT, UR8, 0x2000, URZ ;  /* 0x0000200008111890 */ /* 0x000fe2000fffe0ff */
[----:B------:R-:W-:Y:S01]  /*1950*/  @UP1 UMOV UR19, URZ ;  /* 0x000000ff00131c82 */ /* 0x000fe20008000000 */
[----:B------:R-:W-:Y:S01]  /*1960*/  UISETP.NE.U32.AND UP0, UPT, UR21, URZ, UPT ;  /* 0x000000ff1500728c */ /* 0x000fe2000bf05070 */
[----:B---3--:R-:W-:Y:S06]  /*1970*/  BAR.SYNC.DEFER_BLOCKING 0x0 ;  /* 0x0000000000007b1d */ /* 0x008fec0000010000 */
[----:B------:R2:W-:Y:S02]  /*1980*/  @UP2 UTMALDG.2D [UR8], [UR24] ;  /* 0x00000008180025b4 */ /* 0x0005e40008008000 */
[----:B------:R-:W-:Y:S06]  /*1990*/  BAR.SYNC.DEFER_BLOCKING 0x0 ;  /* 0x0000000000007b1d */ /* 0x000fec0000010000 */
[----:B------:R2:W-:Y:S02]  /*19a0*/  @UP3 UTMALDG.2D [UR16], [UR26] ;  /* 0x000000101a0035b4 */ /* 0x0005e40008008000 */
[----:B------:R-:W-:Y:S06]  /*19b0*/  BAR.SYNC.DEFER_BLOCKING 0x0 ;  /* 0x0000000000007b1d */ /* 0x000fec0000010000 */
[----:B------:R-:W3:Y:S02]  /*19c0*/  SYNCS.PHASECHK.TRANS64.TRYWAIT P0, [UR8+0x2000], RZ ;  /* 0x002000ffff0075a7 */ /* 0x000ee40008001108 */
[----:B--23--:R-:W-:Y:S05]  /*19d0*/  @!P0 BRA `(.L_x_56) ;  /* 0x0000000800f88947 */ /* 0x00cfea0003800000 */
.L_x_70:
[----:B------:R-:W-:Y:S05]  /*19e0*/  BRA.U UP0, `(.L_x_57) ;  /* 0x0000000100287547 */ /* 0x000fea000b800000 */
[----:B------:R-:W-:Y:S02]  /*19f0*/  USHF.R.U32.HI UR4, URZ, 0x4, UR8 ;  /* 0x00000004ff047899 */ /* 0x000fe40008011608 */
[----:B------:R-:W-:Y:S02]  /*1a00*/  USHF.R.U32.HI UR6, URZ, 0x4, UR16 ;  /* 0x00000004ff067899 */ /* 0x000fe40008011610 */
[----:B------:R-:W-:Y:S02]  /*1a10*/  USGXT.U32 UR4, UR4, 0xe ;  /* 0x0000000e0404789a */ /* 0x000fe40008000000 */
[----:B------:R-:W-:Y:S01]  /*1a20*/  USGXT.U32 UR6, UR6, 0xe ;  /* 0x0000000e0606789a */ /* 0x000fe20008000000 */
[----:B------:R-:W-:Y:S01]  /*1a30*/  UMOV UR10, 0x0 ;  /* 0x00000000000a7882 */ /* 0x000fe20000000000 */
[----:B------:R-:W-:Y:S01]  /*1a40*/  UMOV UR11, 0x4110010 ;  /* 0x04110010000b7882 */ /* 0x000fe20000000000 */
[----:B------:R-:W-:Y:S01]  /*1a50*/  UMOV UR5, 0xc0004010 ;  /* 0xc000401000057882 */ /* 0x000fe20000000000 */
[----:B------:R-:W-:-:S05]  /*1a60*/  UMOV UR7, 0x80004020 ;  /* 0x8000402000077882 */ /* 0x000fca0000000000 */
[----:B------:R2:W-:Y:S01]  /*1a70*/  UTCQMMA gdesc[UR4], gdesc[UR6], tmem[UR23], tmem[UR10], idesc[UR11], !UPT ;  /* 0x00ff0a06040075ea */ /* 0x0005e2000f800317 */
[----:B------:R-:W-:Y:S02]  /*1a80*/  NOP ;  /* 0x0000000000007918 */ /* 0x000fe40000000000 */
.L_x_57:
[----:B------:R-:W-:Y:S01]  /*1a90*/  ELECT P0, URZ, PT ;  /* 0x0000000000ff782f */ /* 0x000fe20003800000 */
[----:B--2---:R-:W-:Y:S01]  /*1aa0*/  UMOV UR4, UR12 ;  /* 0x0000000c00047c82 */ /* 0x004fe20008000000 */
[----:B------:R-:W-:Y:S02]  /*1ab0*/  UMOV UR5, URZ ;  /* 0x000000ff00057c82 */ /* 0x000fe40008000000 */
[----:B------:R-:W-:-:S13]  /*1ac0*/  ISETP.LT.U32.AND P0, PT, R36, 0x20, P0 ;  /* 0x000000202400780c */ /* 0x000fda0000701070 */
[----:B------:R-:W-:Y:S01]  /*1ad0*/  VOTEU.ANY UP0, P0 ;  /* 0x0000000000ff7886 */ /* 0x000fe20000000100 */
[----:B------:R-:W-:Y:S01]  /*1ae0*/  VOTEU.ANY UP1, P0 ;  /* 0x0000000000ff7886 */ /* 0x000fe20000020100 */
[----:B------:R-:W-:-:S03]  /*1af0*/  ISETP.GE.U32.AND P0, PT, R8, 0x21, PT ;  /* 0x000000210800780c */ /* 0x000fc60003f06070 */
[----:B------:R-:W-:Y:S02]  /*1b00*/  @UP0 UMOV UR4, UR4 ;  /* 0x0000000400040c82 */ /* 0x000fe40008000000 */
[----:B------:R2:W-:Y:S01]  /*1b10*/  @UP1 UTCBAR [UR4], URZ ;  /* 0x000000ff040013e9 */ /* 0x0005e200080000ff */
[----:B------:R-:W-:Y:S06]  /*1b20*/  BAR.SYNC.DEFER_BLOCKING 0x0 ;  /* 0x0000000000007b1d */ /* 0x000fec0000010000 */
[----:B------:R-:W3:Y:S02]  /*1b30*/  SYNCS.PHASECHK.TRANS64.TRYWAIT P1, [UR8+0x2010], RZ ;  /* 0x002010ffff0075a7 */ /* 0x000ee40008021108 */
[----:B--23--:R-:W-:Y:S05]  /*1b40*/  @!P1 BRA `(.L_x_58) ;  /* 0x0000000800a89947 */ /* 0x00cfea0003800000 */
.L_x_71:
[----:B------:R-:W-:Y:S01]  /*1b50*/  UMOV UR4, URZ ;  /* 0x000000ff00047c82 */ /* 0x000fe20008000000 */
[----:B------:R-:W-:Y:S05]  /*1b60*/  @!P0 BRA `(.L_x_55) ;  /* 0x0000000000f88947 */ /* 0x000fea0003800000 */
[----:B------:R-:W2:Y:S01]  /*1b70*/  LDCU UR28, c[0x0][0x3a0] ;  /* 0x00007400ff1c77ac */ /* 0x000ea20008000800 */
[----:B------:R-:W-:Y:S01]  /*1b80*/  UMOV UR5, 0x1 ;  /* 0x0000000100057882 */ /* 0x000fe20000000000 */
[----:B------:R-:W-:-:S05]  /*1b90*/  UMOV UR14, 0x20 ;  /* 0x00000020000e7882 */ /* 0x000fca0000000000 */
.L_x_62:
[----:B------:R-:W-:Y:S01]  /*1ba0*/  BAR.SYNC.DEFER_BLOCKING 0x0 ;  /* 0x0000000000007b1d */ /* 0x000fe20000010000 */
[----:B------:R-:W-:Y:S01]  /*1bb0*/  ULEA UR9, UR5, UR8, 0x3 ;  /* 0x0000000805097291 */ /* 0x000fe2000f8e18ff */
[----:B------:R-:W-:Y:S01]  /*1bc0*/  @!P3 IMAD.MOV.U32 R2, RZ, RZ, 0x1000 ;  /* 0x00001000ff02b424 */ /* 0x000fe200078e00ff */
[----:B------:R-:W-:Y:S01]  /*1bd0*/  ELECT P1, URZ, PT ;  /* 0x0000000000ff782f */ /* 0x000fe20003820000 */
[----:B------:R-:W-:-:S03]  /*1be0*/  ULEA UR12, UR5, UR8, 0xb ;  /* 0x00000008050c7291 */ /* 0x000fc6000f8e58ff */
[----:B------:R-:W-:Y:S02]  /*1bf0*/  ISETP.LT.U32.AND P1, PT, R36, 0x20, P1 ;  /* 0x000000202400780c */ /* 0x000fe40000f21070 */
[----:B------:R-:W-:Y:S01]  /*1c00*/  ELECT P0, URZ, PT ;  /* 0x0000000000ff782f */ /* 0x000fe20003800000 */
[----:B------:R-:W-:-:S03]  /*1c10*/  UIADD3 UR16, UPT, UPT, UR12, 0x1000, URZ ;  /* 0x000010000c107890 */ /* 0x000fc6000fffe0ff */
[----:B------:R-:W-:Y:S01]  /*1c20*/  ISETP.LT.U32.AND P0, PT, R36, 0x20, P0 ;  /* 0x000000202400780c */ /* 0x000fe20000701070 */
[----:B------:R-:W-:Y:S01]  /*1c30*/  UMOV UR19, UR14 ;  /* 0x0000000e00137c82 */ /* 0x000fe20008000000 */
[----:B------:R-:W-:-:S05]  /*1c40*/  USHF.L.U32 UR6, UR4, 0x1f, URZ ;  /* 0x0000001f04067899 */ /* 0x000fca00080006ff */
[----:B------:R-:W-:Y:S01]  /*1c50*/  VOTEU.ANY UP0, P1 ;  /* 0x0000000000ff7886 */ /* 0x000fe20000800100 */
[----:B------:R3:W-:Y:S01]  /*1c60*/  @!P3 SYNCS.ARRIVE.TRANS64 RZ, [UR9+0x2000], R2 ;  /* 0x00200002ffffb9a7 */ /* 0x0007e20008000009 */
[----:B------:R4:W-:Y:S06]  /*1c70*/  MEMBAR.ALL.CTA ;  /* 0x0000000000007992 */ /* 0x0009ec0000008000 */
[----:B----4-:R-:W4:Y:S01]  /*1c80*/  FENCE.VIEW.ASYNC.S ;  /* 0x00000000000073c6 */ /* 0x010f220000000000 */
[----:B------:R-:W-:Y:S01]  /*1c90*/  @UP0 UIADD3 UR13, UPT, UPT, UR9, 0x2000, URZ ;  /* 0x00002000090d0890 */ /* 0x000fe2000fffe0ff */
[----:B----4-:R-:W-:Y:S01]  /*1ca0*/  VOTEU.ANY UP0, P1 ;  /* 0x0000000000ff7886 */ /* 0x010fe20000800100 */
[----:B------:R-:W-:Y:S01]  /*1cb0*/  VOTEU.ANY UP1, P0 ;  /* 0x0000000000ff7886 */ /* 0x000fe20000020100 */
[----:B---3--:R-:W-:-:S04]  /*1cc0*/  IMAD.U32 R2, RZ, RZ, UR6 ;  /* 0x00000006ff027e24 */ /* 0x008fc8000f8e00ff */
[----:B------:R-:W-:Y:S01]  /*1cd0*/  @UP1 UIADD3 UR17, UPT, UPT, UR9, 0x2000, URZ ;  /* 0x0000200009111890 */ /* 0x000fe2000fffe0ff */
[----:B------:R-:W-:Y:S01]  /*1ce0*/  VOTEU.ANY UP1, P0 ;  /* 0x0000000000ff7886 */ /* 0x000fe20000020100 */
[----:B------:R-:W-:Y:S06]  /*1cf0*/  BAR.SYNC.DEFER_BLOCKING 0x0 ;  /* 0x0000000000007b1d */ /* 0x000fec0000010000 */
[----:B------:R3:W-:Y:S01]  /*1d00*/  @UP0 UTMALDG.2D [UR12], [UR24] ;  /* 0x0000000c180005b4 */ /* 0x0007e20008008000 */
[----:B------:R-:W-:Y:S01]  /*1d10*/  UISETP.NE.U32.AND UP0, UPT, UR21, URZ, UPT ;  /* 0x000000ff1500728c */ /* 0x000fe2000bf05070 */
[----:B------:R-:W-:Y:S06]  /*1d20*/  BAR.SYNC.DEFER_BLOCKING 0x0 ;  /* 0x0000000000007b1d */ /* 0x000fec0000010000 */
[----:B------:R3:W-:Y:S02]  /*1d30*/  @UP1 UTMALDG.2D [UR16], [UR26] ;  /* 0x000000101a0015b4 */ /* 0x0007e40008008000 */
[----:B------:R-:W-:Y:S06]  /*1d40*/  BAR.SYNC.DEFER_BLOCKING 0x0 ;  /* 0x0000000000007b1d */ /* 0x000fec0000010000 */
[----:B------:R-:W4:Y:S02]  /*1d50*/  SYNCS.PHASECHK.TRANS64.TRYWAIT P0, [UR9+0x2000], R2 ;  /* 0x00200002ff0075a7 */ /* 0x000f240008001109 */
[----:B---34-:R-:W-:Y:S05]  /*1d60*/  @!P0 BRA `(.L_x_59) ;  /* 0x00000008002c8947 */ /* 0x018fea0003800000 */
.L_x_72:
        /* <DEDUP_REMOVED lines=9> */
[----:B------:R3:W-:Y:S01]  /*1e00*/  UTCQMMA gdesc[UR6], gdesc[UR10], tmem[UR23], tmem[UR12], idesc[UR13], UPT ;  /* 0x00ff0c0a060075ea */ /* 0x0007e2000b800317 */
[----:B------:R-:W-:Y:S02]  /*1e10*/  NOP ;  /* 0x0000000000007918 */ /* 0x000fe40000000000 */
.L_x_60:
[----:B------:R-:W-:Y:S01]  /*1e20*/  ELECT P0, URZ, PT ;  /* 0x0000000000ff782f */ /* 0x000fe20003800000 */
[----:B---3--:R-:W-:-:S03]  /*1e30*/  UIADD3 UR6, UPT, UPT, UR9, 0x2010, URZ ;  /* 0x0000201009067890 */ /* 0x008fc6000fffe0ff */
[----:B------:R-:W-:Y:S01]  /*1e40*/  ISETP.LT.U32.AND P0, PT, R36, 0x20, P0 ;  /* 0x000000202400780c */ /* 0x000fe20000701070 */
[----:B------:R-:W-:-:S12]  /*1e50*/  UMOV UR7, URZ ;  /* 0x000000ff00077c82 */ /* 0x000fd80008000000 */
[----:B------:R-:W-:Y:S01]  /*1e60*/  VOTEU.ANY UP0, P0 ;  /* 0x0000000000ff7886 */ /* 0x000fe20000000100 */
[----:B------:R-:W-:-:S04]  /*1e70*/  VOTEU.ANY UP1, P0 ;  /* 0x0000000000ff7886 */ /* 0x000fc80000020100 */
[----:B------:R-:W-:Y:S02]  /*1e80*/  @UP0 UMOV UR6, UR6 ;  /* 0x0000000600060c82 */ /* 0x000fe40008000000 */
[----:B------:R3:W-:Y:S01]  /*1e90*/  @UP1 UTCBAR [UR6], URZ ;  /* 0x000000ff060013e9 */ /* 0x0007e200080000ff */
[----:B------:R-:W-:Y:S06]  /*1ea0*/  BAR.SYNC.DEFER_BLOCKING 0x0 ;  /* 0x0000000000007b1d */ /* 0x000fec0000010000 */
[----:B------:R-:W4:Y:S02]  /*1eb0*/  SYNCS.PHASECHK.TRANS64.TRYWAIT P0, [UR9+0x2010], R2 ;  /* 0x00201002ff0075a7 */ /* 0x000f240008001109 */
[----:B---34-:R-:W-:Y:S05]  /*1ec0*/  @!P0 BRA `(.L_x_61) ;  /* 0x0000000400e08947 */ /* 0x018fea0003800000 */
.L_x_73:
[----:B------:R-:W-:Y:S02]  /*1ed0*/  UIADD3 UR5, UPT, UPT, UR5, 0x1, URZ ;  /* 0x0000000105057890 */ /* 0x000fe4000fffe0ff */
[----:B------:R-:W-:Y:S02]  /*1ee0*/  UIADD3 UR14, UPT, UPT, UR14, 0x20, URZ ;  /* 0x000000200e0e7890 */ /* 0x000fe4000fffe0ff */
[----:B------:R-:W-:-:S04]  /*1ef0*/  UISETP.NE.U32.AND UP0, UPT, UR5, 0x2, UPT ;  /* 0x000000020500788c */ /* 0x000fc8000bf05070 */
[----:B------:R-:W-:Y:S02]  /*1f00*/  USEL UR6, URZ, 0x1, UP0 ;  /* 0x00000001ff067887 */ /* 0x000fe40008000000 */
[----:B------:R-:W-:Y:S02]  /*1f10*/  USEL UR5, UR5, URZ, UP0 ;  /* 0x000000ff05057287 */ /* 0x000fe40008000000 */
[----:B--2---:R-:W-:Y:S02]  /*1f20*/  UISETP.GE.AND UP0, UPT, UR14, UR28, UPT ;  /* 0x0000001c0e00728c */ /* 0x004fe4000bf06270 */
[----:B------:R-:W-:-:S07]  /*1f30*/  ULOP3.LUT UR4, UR4, UR6, URZ, 0x3c, !UPT ;  /* 0x0000000604047292 */ /* 0x000fce000f8e3cff */
[----:B------:R-:W-:Y:S05]  /*1f40*/  BRA.U !UP0, `(.L_x_62) ;  /* 0xfffffffd08147547 */ /* 0x000fea000b83ffff */
.L_x_55:
[----:B----4-:R-:W-:Y:S01]  /*1f50*/  BAR.SYNC.DEFER_BLOCKING 0x0 ;  /* 0x0000000000007b1d */ /* 0x010fe20000010000 */
[----:B------:R-:W-:-:S05]  /*1f60*/  IMAD.SHL.U32 R2, R0, 0x20, RZ ;  /* 0x0000002000027824 */ /* 0x000fca00078e00ff */
[----:B------:R-:W-:Y:S04]  /*1f70*/  BSSY.RECONVERGENT B3, `(.L_x_63) ;  /* 0x0000004000037945 */ /* 0x000fe80003800200 */
[----:B------:R-:W-:Y:S05]  /*1f80*/  @P3 BRA `(.L_x_64) ;  /* 0x0000000000083947 */ /* 0x000fea0003800000 */
[----:B------:R-:W2:Y:S02]  /*1f90*/  SYNCS.CCTL.IV [UR8+0x2000] ;  /* 0x00200000ff0079b1 */ /* 0x000ea40008000008 */
[----:B--2---:R-:W2:Y:S02]  /*1fa0*/  SYNCS.CCTL.IV [UR8+0x2010] ;  /* 0x00201000ff0079b1 */ /* 0x004ea40008000008 */
.L_x_64:
[----:B------:R-:W-:Y:S05]  /*1fb0*/  BSYNC.RECONVERGENT B3 ;  /* 0x0000000000037941 */ /* 0x000fea0003800200 */
.L_x_63:
[----:B--2---:R-:W-:Y:S06]  /*1fc0*/  BAR.SYNC.DEFER_BLOCKING 0x0 ;  /* 0x0000000000007b1d */ /* 0x004fec0000010000 */
[----:B------:R-:W-:Y:S04]  /*1fd0*/  BSSY.RECONVERGENT B3, `(.L_x_65) ;  /* 0x0000004000037945 */ /* 0x000fe80003800200 */
[----:B------:R-:W-:Y:S05]  /*1fe0*/  @P3 BRA `(.L_x_66) ;  /* 0x0000000000083947 */ /* 0x000fea0003800000 */
[----:B------:R-:W2:Y:S02]  /*1ff0*/  SYNCS.CCTL.IV [UR8+0x2008] ;  /* 0x00200800ff0079b1 */ /* 0x000ea40008000008 */
[----:B--2---:R-:W2:Y:S02]  /*2000*/  SYNCS.CCTL.IV [UR8+0x2018] ;  /* 0x00201800ff0079b1 */ /* 0x004ea40008000008 */
.L_x_66:
[----:B------:R-:W-:Y:S05]  /*2010*/  BSYNC.RECONVERGENT B3 ;  /* 0x0000000000037941 */ /* 0x000fea0003800200 */
.L_x_65:
[----:B------:R-:W-:Y:S01]  /*2020*/  USHF.L.U32 UR21, UR21, 0x15, URZ ;  /* 0x0000001515157899 */ /* 0x000fe200080006ff */
[----:B------:R-:W-:Y:S01]  /*2030*/  IMAD.SHL.U32 R3, R0, 0x8, RZ ;  /* 0x0000000800037824 */ /* 0x000fe200078e00ff */
[----:B------:R-:W-:Y:S01]  /*2040*/  LOP3.LUT R2, R2, 0xc00, RZ, 0xc0, !PT ;  /* 0x00000c0002027812 */ /* 0x000fe200078ec0ff */
[C---:B------:R-:W-:Y:S01]  /*2050*/  IMAD.SHL.U32 R4, R0.reuse, 0x2, RZ ;  /* 0x0000000200047824 */ /* 0x040fe200078e00ff */
[----:B------:R-:W-:Y:S01]  /*2060*/  ULOP3.LUT UR21, UR21, 0x600000, URZ, 0xc0, !UPT ;  /* 0x0060000015157892 */ /* 0x000fe2000f8ec0ff */
[----:B------:R-:W-:Y:S01]  /*2070*/  IMAD.SHL.U32 R0, R0, 0x40, RZ ;  /* 0x0000004000007824 */ /* 0x000fe200078e00ff */
[----:B------:R-:W-:Y:S02]  /*2080*/  LOP3.LUT R3, R2, 0x30, R3, 0xf8, !PT ;  /* 0x0000003002037812 */ /* 0x000fe400078ef803 */
[----:B------:R-:W-:Y:S01]  /*2090*/  ELECT P0, URZ, PT ;  /* 0x0000000000ff782f */ /* 0x000fe20003800000 */
[----:B------:R-:W-:Y:S01]  /*20a0*/  UIADD3 UR21, UPT, UPT, UR23, UR21, URZ ;  /* 0x0000001517157290 */ /* 0x000fe2000fffe0ff */
[----:B------:R-:W-:Y:S01]  /*20b0*/  LOP3.LUT R3, R3, 0x20, R4, 0x78, !PT ;  /* 0x0000002003037812 */ /* 0x000fe200078e7804 */
[----:B------:R-:W-:Y:S01]  /*20c0*/  UMOV UR9, UR18 ;  /* 0x0000001200097c82 */ /* 0x000fe20008000000 */
[----:B------:R-:W-:Y:S01]  /*20d0*/  ISETP.LT.U32.AND P0, PT, R36, 0x20, P0 ;  /* 0x000000202400780c */ /* 0x000fe20000701070 */
[----:B------:R-:W-:Y:S01]  /*20e0*/  UMOV UR10, UR15 ;  /* 0x0000000f000a7c82 */ /* 0x000fe20008000000 */
[----:B------:R-:W-:-:S04]  /*20f0*/  LOP3.LUT R0, R3, 0x3c0, R0, 0xf8, !PT ;  /* 0x000003c003007812 */ /* 0x000fc800078ef800 */
[----:B-----5:R-:W-:Y:S01]  /*2100*/  LDTM.16dp32bit_t0_t15.x32 R4, tmem[UR21] ;  /* 0x00000015000479ee */ /* 0x020fe20008a80000 */
[----:B------:R-:W3:Y:S01]  /*2110*/  LDTM.16dp32bit_t16_t31.x32 R4, tmem[UR21+0x20] ;  /* 0x00002015000479ee */ /* 0x000ee20008aa0000 */
[----:B------:R-:W-:Y:S01]  /*2120*/  LOP3.LUT R2, R0, 0x10, RZ, 0x3c, !PT ;  /* 0x0000001000027812 */ /* 0x000fe200078e3cff */
[----:B------:R-:W-:-:S04]  /*2130*/  NOP ;  /* 0x0000000000007918 */ /* 0x000fc80000000000 */
[----:B---3--:R-:W-:Y:S01]  /*2140*/  VOTEU.ANY UP0, P0 ;  /* 0x0000000000ff7886 */ /* 0x008fe20000000100 */
[----:B------:R-:W-:-:S04]  /*2150*/  VOTEU.ANY UP1, P0 ;  /* 0x0000000000ff7886 */ /* 0x000fc80000020100 */
[----:B------:R-:W-:Y:S01]  /*2160*/  @UP0 UMOV UR21, UR22 ;  /* 0x0000001600150c82 */ /* 0x000fe20008000000 */
[----:B------:R-:W-:Y:S02]  /*2170*/  F2FP.SATFINITE.E4M3.F32.PACK_AB_MERGE_C R6, R7, R6, RZ ;  /* 0x000000060706723e */ /* 0x000fe400048070ff */
[----:B------:R-:W-:Y:S02]  /*2180*/  F2FP.SATFINITE.E4M3.F32.PACK_AB_MERGE_C R10, R11, R10, RZ ;  /* 0x0000000a0b0a723e */ /* 0x000fe400048070ff */
[----:B------:R-:W-:Y:S02]  /*2190*/  F2FP.SATFINITE.E4M3.F32.PACK_AB_MERGE_C R14, R15, R14, RZ ;  /* 0x0000000e0f0e723e */ /* 0x000fe400048070ff */
[----:B------:R-:W-:Y:S02]  /*21a0*/  F2FP.SATFINITE.E4M3.F32.PACK_AB_MERGE_C R7, R19, R18, RZ ;  /* 0x000000121307723e */ /* 0x000fe400048070ff */
[----:B------:R-:W-:Y:S02]  /*21b0*/  F2FP.SATFINITE.E4M3.F32.PACK_AB_MERGE_C R22, R23, R22, RZ ;  /* 0x000000161716723e */ /* 0x000fe400048070ff */
[----:B------:R-:W-:-:S02]  /*21c0*/  F2FP.SATFINITE.E4M3.F32.PACK_AB_MERGE_C R26, R27, R26, RZ ;  /* 0x0000001a1b1a723e */ /* 0x000fc400048070ff */
[----:B------:R-:W-:Y:S02]  /*21d0*/  F2FP.SATFINITE.E4M3.F32.PACK_AB_MERGE_C R30, R31, R30, RZ ;  /* 0x0000001e1f1e723e */ /* 0x000fe400048070ff */
[----:B------:R-:W-:Y:S02]  /*21e0*/  F2FP.SATFINITE.E4M3.F32.PACK_AB_MERGE_C R34, R35, R34, RZ ;  /* 0x000000222322723e */ /* 0x000fe400048070ff */
[----:B------:R-:W-:Y:S02]  /*21f0*/  F2FP.SATFINITE.E4M3.F32.PACK_AB_MERGE_C R4, R5, R4, R6 ;  /* 0x000000040504723e */ /* 0x000fe40004807006 */
[----:B------:R-:W-:Y:S02]  /*2200*/  F2FP.SATFINITE.E4M3.F32.PACK_AB_MERGE_C R5, R9, R8, R10 ;  /* 0x000000080905723e */ /* 0x000fe4000480700a */
[----:B------:R-:W-:Y:S02]  /*2210*/  F2FP.SATFINITE.E4M3.F32.PACK_AB_MERGE_C R6, R13, R12, R14 ;  /* 0x0000000c0d06723e */ /* 0x000fe4000480700e */
[----:B------:R-:W-:-:S02]  /*2220*/  F2FP.SATFINITE.E4M3.F32.PACK_AB_MERGE_C R7, R17, R16, R7 ;  /* 0x000000101107723e */ /* 0x000fc40004807007 */
[----:B------:R-:W-:Y:S02]  /*2230*/  F2FP.SATFINITE.E4M3.F32.PACK_AB_MERGE_C R20, R21, R20, R22 ;  /* 0x000000141514723e */ /* 0x000fe40004807016 */
[----:B------:R-:W-:Y:S01]  /*2240*/  F2FP.SATFINITE.E4M3.F32.PACK_AB_MERGE_C R21, R25, R24, R26 ;  /* 0x000000181915723e */ /* 0x000fe2000480701a */
[----:B--2---:R2:W-:Y:S01]  /*2250*/  STS.128 [R0+UR8], R4 ;  /* 0x0000000400007988 */ /* 0x0045e20008000c08 */
[----:B------:R-:W-:Y:S02]  /*2260*/  F2FP.SATFINITE.E4M3.F32.PACK_AB_MERGE_C R22, R29, R28, R30 ;  /* 0x0000001c1d16723e */ /* 0x000fe4000480701e */
[----:B------:R-:W-:-:S05]  /*2270*/  F2FP.SATFINITE.E4M3.F32.PACK_AB_MERGE_C R23, R33, R32, R34 ;  /* 0x000000202117723e */ /* 0x000fca0004807022 */
[----:B------:R2:W-:Y:S01]  /*2280*/  STS.128 [R2+UR8], R20 ;  /* 0x0000001402007988 */ /* 0x0005e20008000c08 */
[----:B------:R3:W-:Y:S06]  /*2290*/  MEMBAR.ALL.CTA ;  /* 0x0000000000007992 */ /* 0x0007ec0000008000 */
[----:B---3--:R-:W3:Y:S02]  /*22a0*/  FENCE.VIEW.ASYNC.S ;  /* 0x00000000000073c6 */ /* 0x008ee40000000000 */
[----:B---3--:R-:W-:Y:S06]  /*22b0*/  BAR.SYNC.DEFER_BLOCKING 0x0 ;  /* 0x0000000000007b1d */ /* 0x008fec0000010000 */
[----:B------:R2:W-:Y:S01]  /*22c0*/  @UP1 UTMASTG.2D [UR8], [UR20] ;  /* 0x00000008140013b5 */ /* 0x0005e20008008000 */
[----:B------:R0:W-:Y:S01]  /*22d0*/  UTMACMDFLUSH ;  /* 0x00000000000079b7 */ /* 0x0001e20000000000 */
[----:B------:R-:W-:-:S04]  /*22e0*/  DEPBAR.LE SB0, 0x0 ;  /* 0x000080000000791a */ /* 0x000fc80000000000 */
[----:B------:R-:W-:Y:S08]  /*22f0*/  BAR.SYNC.DEFER_BLOCKING 0x0 ;  /* 0x0000000000007b1d */ /* 0x000ff00000010000 */
[----:B------:R-:W-:Y:S06]  /*2300*/  BAR.SYNC.DEFER_BLOCKING 0x0 ;  /* 0x0000000000007b1d */ /* 0x000fec0000010000 */
[----:B--2---:R-:W-:Y:S05]  /*2310*/  @P2 BRA `(.L_x_67) ;  /* 0x0000000000a02947 */ /* 0x004fea0003800000 */
[----:B------:R-:W2:Y:S01]  /*2320*/  S2UR UR5, SR_CgaCtaId ;  /* 0x00000000000579c3 */ /* 0x000ea20000008800 */
[----:B------:R-:W-:Y:S01]  /*2330*/  NOP ;  /* 0x0000000000007918 */ /* 0x000fe20000000000 */
[----:B------:R-:W-:Y:S01]  /*2340*/  UMOV UR4, 0x50 ;  /* 0x0000005000047882 */ /* 0x000fe20000000000 */
[----:B------:R-:W-:Y:S02]  /*2350*/  IMAD.U32 R0, RZ, RZ, UR23 ;  /* 0x00000017ff007e24 */ /* 0x000fe4000f8e00ff */
[----:B------:R-:W-:Y:S02]  /*2360*/  IMAD.MOV.U32 R3, RZ, RZ, 0x3 ;  /* 0x00000003ff037424 */ /* 0x000fe400078e00ff */
[----:B------:R-:W-:Y:S01]  /*2370*/  IMAD.MOV.U32 R7, RZ, RZ, 0x1 ;  /* 0x00000001ff077424 */ /* 0x000fe200078e00ff */
[----:B------:R-:W-:-:S04]  /*2380*/  LOP3.LUT R0, R0, 0xffff, RZ, 0xc0, !PT ;  /* 0x0000ffff00007812 */ /* 0x000fc800078ec0ff */
[----:B------:R-:W-:-:S05]  /*2390*/  SHF.R.U32.HI R0, RZ, 0x5, R0 ;  /* 0x00000005ff007819 */ /* 0x000fca0000011600 */
[----:B------:R-:W-:Y:S01]  /*23a0*/  VIADD R2, R0, 0x10 ;  /* 0x0000001000027836 */ /* 0x000fe20000000000 */
[----:B------:R-:W-:Y:S01]  /*23b0*/  SHF.L.U32 R0, R3, R0, RZ ;  /* 0x0000000003007219 */ /* 0x000fe200000006ff */
[----:B--2---:R-:W-:-:S03]  /*23c0*/  ULEA UR6, UR5, UR4, 0x18 ;  /* 0x0000000405067291 */ /* 0x004fc6000f8ec0ff */
[----:B------:R-:W-:-:S04]  /*23d0*/  SHF.L.U32 R3, R7, R2, RZ ;  /* 0x0000000207037219 */ /* 0x000fc800000006ff */
[----:B------:R-:W-:Y:S02]  /*23e0*/  LOP3.LUT R0, R3, R0, RZ, 0xfc, !PT ;  /* 0x0000000003007212 */ /* 0x000fe400078efcff */
[----:B------:R-:W2:Y:S02]  /*23f0*/  LDS R5, [UR6] ;  /* 0x00000006ff057984 */ /* 0x000ea40008000800 */
[C---:B------:R-:W-:Y:S02]  /*2400*/  LOP3.LUT R2, R0.reuse, 0xffff, RZ, 0xc0, !PT ;  /* 0x0000ffff00027812 */ /* 0x040fe400078ec0ff */
[----:B--2---:R-:W-:-:S04]  /*2410*/  LOP3.LUT R3, R0, 0xffff, R5, 0x80, !PT ;  /* 0x0000ffff00037812 */ /* 0x004fc800078e8005 */
[----:B------:R-:W-:-:S13]  /*2420*/  ISETP.NE.AND P0, PT, R3, R2, PT ;  /* 0x000000020300720c */ /* 0x000fda0003f05270 */
[----:B------:R-:W-:Y:S05]  /*2430*/  @P0 BRA `(.L_x_68) ;  /* 0x0000000000500947 */ /* 0x000fea0003800000 */
[----:B------:R-:W-:Y:S02]  /*2440*/  SHF.R.U32.HI R5, RZ, 0x10, R5 ;  /* 0x00000010ff057819 */ /* 0x000fe40000011605 */
[----:B------:R-:W-:-:S04]  /*2450*/  SHF.R.U32.HI R2, RZ, 0x10, R0 ;  /* 0x00000010ff027819 */ /* 0x000fc80000011600 */
[----:B------:R-:W-:-:S04]  /*2460*/  LOP3.LUT R5, R5, R2, RZ, 0xc0, !PT ;  /* 0x0000000205057212 */ /* 0x000fc800078ec0ff */
[----:B------:R-:W-:-:S13]  /*2470*/  ISETP.NE.AND P0, PT, R5, R2, PT ;  /* 0x000000020500720c */ /* 0x000fda0003f05270 */
[----:B------:R-:W-:Y:S05]  /*2480*/  @P0 BRA `(.L_x_69) ;  /* 0x0000000000300947 */ /* 0x000fea0003800000 */
[----:B------:R-:W-:Y:S01]  /*2490*/  R2UR UR4, R0 ;  /* 0x00000000000472ca */ /* 0x000fe200000e0000 */
[----:B------:R-:W-:Y:S01]  /*24a0*/  VOTEU.ANY UR5, UPT, PT ;  /* 0x0000000000057886 */ /* 0x000fe200038e0100 */
[----:B------:R-:W2:Y:S01]  /*24b0*/  S2R R0, SR_LANEID ;  /* 0x0000000000007919 */ /* 0x000ea20000000000 */
[----:B------:R-:W-:-:S10]  /*24c0*/  UFLO.U32 UR5, UR5 ;  /* 0x00000005000572bd */ /* 0x000fd400080e0000 */
[----:B------:R-:W-:-:S06]  /*24d0*/  ULOP3.LUT UR4, URZ, UR4, URZ, 0x33, !UPT ;  /* 0x00000004ff047292 */ /* 0x000fcc000f8e33ff */
[----:B------:R-:W-:-:S04]  /*24e0*/  IMAD.U32 R2, RZ, RZ, UR4 ;  /* 0x00000004ff027e24 */ /* 0x000fc8000f8e00ff */
[----:B------:R-:W3:Y:S02]  /*24f0*/  REDUX UR7, R2 ;  /* 0x00000000020773c4 */ /* 0x000ee40000000000 */
[----:B------:R4:W-:Y:S01]  /*2500*/  UTCATOMSWS.AND URZ, UR4 ;  /* 0x0000000400ff79e3 */ /* 0x0009e20008000000 */
[----:B--2---:R-:W-:Y:S01]  /*2510*/  ISETP.EQ.U32.AND P0, PT, R0, UR5, PT ;  /* 0x0000000500007c0c */ /* 0x004fe2000bf02070 */
[----:B---3--:R-:W-:-:S12]  /*2520*/  IMAD.U32 R0, RZ, RZ, UR7 ;  /* 0x00000007ff007e24 */ /* 0x008fd8000f8e00ff */
[----:B------:R4:W-:Y:S01]  /*2530*/  @P0 ATOMS.AND RZ, [UR6], R0 ;  /* 0x00000000ffff098c */ /* 0x0009e2000a800006 */
[----:B------:R-:W-:Y:S05]  /*2540*/  BRA `(.L_x_67) ;  /* 0x0000000000147947 */ /* 0x000fea0003800000 */
.L_x_69:
[----:B------:R-:W-:-:S07]  /*2550*/  MOV R2, 0x2570 ;  /* 0x0000257000027802 */ /* 0x000fce0000000f00 */
[----:B-1----:R-:W-:Y:S05]  /*2560*/  CALL.REL.NOINC `($__internal_0_$__cuda_sm10x_tcgen05_guardrail_trap_col_being_dealloced_not_returned_by_alloc) ;  /* 0x0000000000447944 */ /* 0x002fea0003c00000 */
[----:B------:R-:W-:Y:S05]  /*2570*/  BRA `(.L_x_67) ;  /* 0x0000000000087947 */ /* 0x000fea0003800000 */
.L_x_68:
[----:B------:R-:W-:-:S07]  /*2580*/  MOV R2, 0x25a0 ;  /* 0x000025a000027802 */ /* 0x000fce0000000f00 */
[----:B-1----:R-:W-:Y:S05]  /*2590*/  CALL.REL.NOINC `($__internal_2_$__cuda_sm10x_tcgen05_guardrail_trap_unallocated_columns_being_dealloced) ;  /* 0x0000000000507944 */ /* 0x002fea0003c00000 */
.L_x_67:
[----:B------:R-:W-:Y:S01]  /*25a0*/  NOP ;  /* 0x0000000000007918 */ /* 0x000fe20000000000 */
[----:B----4-:R-:W-:Y:S05]  /*25b0*/  EXIT ;  /* 0x000000000000794d */ /* 0x010fea0003800000 */
.L_x_56:
[----:B------:R-:W2:Y:S02]  /*25c0*/  SYNCS.PHASECHK.TRANS64.TRYWAIT P0, [UR8+0x2000], RZ ;  /* 0x002000ffff0075a7 */ /* 0x000ea40008001108 */
[----:B--2---:R-:W-:Y:S05]  /*25d0*/  @!P0 BRA `(.L_x_56) ;  /* 0xfffffffc00f88947 */ /* 0x004fea000383ffff */
[----:B------:R-:W-:Y:S05]  /*25e0*/  BRA `(.L_x_70) ;  /* 0xfffffff000fc7947 */ /* 0x000fea000383ffff */
.L_x_58:
[----:B------:R-:W2:Y:S02]  /*25f0*/  SYNCS.PHASECHK.TRANS64.TRYWAIT P1, [UR8+0x2010], RZ ;  /* 0x002010ffff0075a7 */ /* 0x000ea40008021108 */
[----:B--2---:R-:W-:Y:S05]  /*2600*/  @!P1 BRA `(.L_x_58) ;  /* 0xfffffffc00f89947 */ /* 0x004fea000383ffff */
[----:B------:R-:W-:Y:S05]  /*2610*/  BRA `(.L_x_71) ;  /* 0xfffffff4004c7947 */ /* 0x000fea000383ffff */
.L_x_59:
[----:B------:R-:W3:Y:S02]  /*2620*/  SYNCS.PHASECHK.TRANS64.TRYWAIT P0, [UR9+0x2000], R2 ;  /* 0x00200002ff0075a7 */ /* 0x000ee40008001109 */
[----:B---3--:R-:W-:Y:S05]  /*2630*/  @!P0 BRA `(.L_x_59) ;  /* 0xfffffffc00f88947 */ /* 0x008fea000383ffff */
[----:B------:R-:W-:Y:S05]  /*2640*/  BRA `(.L_x_72) ;  /* 0xfffffff400c87947 */ /* 0x000fea000383ffff */
.L_x_61:
[----:B------:R-:W3:Y:S02]  /*2650*/  SYNCS.PHASECHK.TRANS64.TRYWAIT P0, [UR9+0x2010], R2 ;  /* 0x00201002ff0075a7 */ /* 0x000ee40008001109 */
[----:B---3--:R-:W-:Y:S05]  /*2660*/  @!P0 BRA `(.L_x_61) ;  /* 0xfffffffc00f88947 */ /* 0x008fea000383ffff */
[----:B------:R-:W-:Y:S05]  /*2670*/  BRA `(.L_x_73) ;  /* 0xfffffff800147947 */ /* 0x000fea000383ffff */
        .weak           $__internal_0_$__cuda_sm10x_tcgen05_guardrail_trap_col_being_dealloced_not_returned_by_alloc
        .type           $__internal_0_$__cuda_sm10x_tcgen05_guardrail_trap_col_being_dealloced_not_returned_by_alloc,@function
        .size           $__internal_0_$__cuda_sm10x_tcgen05_guardrail_trap_col_being_dealloced_not_returned_by_alloc,($__internal_1_$__cuda_sm10x_tcgen05_guardrail_trap_phase_invalid_during_alloc - $__internal_0_$__cuda_sm10x_tcgen05_guardrail_trap_col_being_dealloced_not_returned_by_alloc)
$__internal_0_$__cuda_sm10x_tcgen05_guardrail_trap_col_being_dealloced_not_returned_by_alloc:
[----:B------:R-:W-:Y:S05]  /*2680*/  BPT.TRAP 0x1 ;  /* 0x000000040000795c */ /* 0x000fea0000300000 */
[----:B------:R-:W-:-:S04]  /*2690*/  IMAD.MOV.U32 R3, RZ, RZ, 0x0 ;  /* 0x00000000ff037424 */ /* 0x000fc800078e00ff */
[----:B------:R-:W-:Y:S05]  /*26a0*/  RET.REL.NODEC R2 `(gluon_tcgen05) ;  /* 0xffffffd802547950 */ /* 0x000fea0003c3ffff */
        .weak           $__internal_1_$__cuda_sm10x_tcgen05_guardrail_trap_phase_invalid_during_alloc
        .type           $__internal_1_$__cuda_sm10x_tcgen05_guardrail_trap_phase_invalid_during_alloc,@function
        .size           $__internal_1_$__cuda_sm10x_tcgen05_guardrail_trap_phase_invalid_during_alloc,($__internal_2_$__cuda_sm10x_tcgen05_guardrail_trap_unallocated_columns_being_dealloced - $__internal_1_$__cuda_sm10x_tcgen05_guardrail_trap_phase_invalid_during_alloc)
$__internal_1_$__cuda_sm10x_tcgen05_guardrail_trap_phase_invalid_during_alloc:
[----:B------:R-:W-:Y:S05]  /*26b0*/  BPT.TRAP 0x1 ;  /* 0x000000040000795c */ /* 0x000fea0000300000 */
[----:B------:R-:W-:-:S04]  /*26c0*/  IMAD.MOV.U32 R3, RZ, RZ, 0x0 ;  /* 0x00000000ff037424 */ /* 0x000fc800078e00ff */
[----:B------:R-:W-:Y:S05]  /*26d0*/  RET.REL.NODEC R2 `(gluon_tcgen05) ;  /* 0xffffffd802487950 */ /* 0x000fea0003c3ffff */
        .weak           $__internal_2_$__cuda_sm10x_tcgen05_guardrail_trap_unallocated_columns_being_dealloced
        .type           $__internal_2_$__cuda_sm10x_tcgen05_guardrail_trap_unallocated_columns_being_dealloced,@function
        .size           $__internal_2_$__cuda_sm10x_tcgen05_guardrail_trap_unallocated_columns_being_dealloced,(.L_x_77 - $__internal_2_$__cuda_sm10x_tcgen05_guardrail_trap_unallocated_columns_being_dealloced)
$__internal_2_$__cuda_sm10x_tcgen05_guardrail_trap_unallocated_columns_being_dealloced:
[----:B------:R-:W-:Y:S05]  /*26e0*/  BPT.TRAP 0x1 ;  /* 0x000000040000795c */ /* 0x000fea0000300000 */
[----:B------:R-:W-:-:S04]  /*26f0*/  IMAD.MOV.U32 R3, RZ, RZ, 0x0 ;  /* 0x00000000ff037424 */ /* 0x000fc800078e00ff */
[----:B------:R-:W-:Y:S05]  /*2700*/  RET.REL.NODEC R2 `(gluon_tcgen05) ;  /* 0xffffffd8023c7950 */ /* 0x000fea0003c3ffff */
.L_x_74:
[----:B------:R-:W-:-:S00]  /*2710*/  BRA `(.L_x_74) ;  /* 0xfffffffc00fc7947 */ /* 0x000fc0000383ffff */
[----:B------:R-:W-:-:S00]  /*2720*/  NOP ;  /* 0x0000000000007918 */ /* 0x000fc00000000000 */
        /* <DEDUP_REMOVED lines=13> */
.L_x_77:


//--------------------- .nv.shared.gluon_tcgen05  --------------------------
	.section	.nv.shared.gluon_tcgen05,"aw",@nobits
	.sectionflags	@""
	.align	16
	.zero		1024


//--------------------- .nv.shared.reserved.0     --------------------------
	.section	.nv.shared.reserved.0,"aw",@nobits
	.align	8
	.weak		__nv_reservedSMEM_offset_0_alias
	.size		__nv_reservedSMEM_offset_0_alias, 0, 64
	.other		__nv_reservedSMEM_offset_0_alias,@"STO_CUDA_RESERVED_SHARED STV_DEFAULT"
__nv_reservedSMEM_offset_0_alias:
	.zero		0
.nv.shared.reserved.0:
	.zero		64
	.weak		__nv_reservedSMEM_allocation_phase
	.type		__nv_reservedSMEM_allocation_phase,@object
	.size		__nv_reservedSMEM_allocation_phase,(.L_0 - __nv_reservedSMEM_allocation_phase)
__nv_reservedSMEM_allocation_phase:
	.zero		1
.L_0:
	.zero		7
	.weak		__nv_reservedSMEM_devtool_atexit_pc
	.type		__nv_reservedSMEM_devtool_atexit_pc,@object
	.size		__nv_reservedSMEM_devtool_atexit_pc,(__nv_reservedSMEM_allocation_mask - __nv_reservedSMEM_devtool_atexit_pc)
__nv_reservedSMEM_devtool_atexit_pc:
	.zero		8
	.weak		__nv_reservedSMEM_allocation_mask
	.type		__nv_reservedSMEM_allocation_mask,@object
	.size		__nv_reservedSMEM_allocation_mask,(.L_2 - __nv_reservedSMEM_allocation_mask)
__nv_reservedSMEM_allocation_mask:
	.zero		4
.L_2:


//--------------------- .nv.constant0.gluon_tcgen05 --------------------------
	.section	.nv.constant0.gluon_tcgen05,"a",@progbits
	.sectionflags	@""
	.align	4
.nv.constant0.gluon_tcgen05:
	.zero		976


//--------------------- SYMBOLS --------------------------

	.type		.nv.reservedSmem.offset0,@object
	.size		.nv.reservedSmem.offset0,0x4
	.type		.nv.reservedSmem.cap,@object
	.size		.nv.reservedSmem.cap,0x4
